def gluon_wgmma(
    a_ptr,
    b_ptr,
    c_ptr,
    M,
    N,
    K,
    stride_am,
    stride_bk,
    stride_cm,
    BLOCK_M: gl.constexpr,
    BLOCK_N: gl.constexpr,
    BLOCK_K: gl.constexpr,
    DTYPE: gl.constexpr,
    A_LAYOUT: gl.constexpr,
    B_LAYOUT: gl.constexpr,
    C_LAYOUT: gl.constexpr,
    B_SHAPE: gl.constexpr,
    TRANS_B: gl.constexpr,
    NUM_BUFFERS: gl.constexpr,
    NUM_WARPS: gl.constexpr,
):
    a_desc = tma.make_tensor_descriptor(
        a_ptr, [M, K], [stride_am, 1], [BLOCK_M, BLOCK_K], A_LAYOUT
    )
    b_desc = tma.make_tensor_descriptor(
        b_ptr,
        [N, K] if TRANS_B else [K, N],
        [stride_bk, 1],
        B_SHAPE,
        B_LAYOUT,
    )
    c_desc = tma.make_tensor_descriptor(
        c_ptr, [M, N], [stride_cm, 1], [BLOCK_M, BLOCK_N], C_LAYOUT
    )

    a_bufs = gl.allocate_shared_memory(
        DTYPE, [NUM_BUFFERS, BLOCK_M, BLOCK_K], A_LAYOUT
    )
    b_bufs = gl.allocate_shared_memory(DTYPE, [NUM_BUFFERS] + B_SHAPE, B_LAYOUT)

    pid_m = gl.program_id(0)
    pid_n = gl.program_id(1)
    off_m = pid_m * BLOCK_M
    off_n = pid_n * BLOCK_N

    mma_layout: gl.constexpr = pick_wgmma_layout(DTYPE, BLOCK_M, BLOCK_N, NUM_WARPS)
    acc = warpgroup_mma_init(
        gl.zeros((BLOCK_M, BLOCK_N), dtype=gl.float32, layout=mma_layout)
    )

    bars = gl.allocate_shared_memory(
        gl.int64, [NUM_BUFFERS, 1], mbarrier.MBarrierLayout()
    )
    for i in gl.static_range(NUM_BUFFERS):
        mbarrier.init(bars.index(i), count=1)
    idx = 0
    phase = 0

    for k in range(0, K, BLOCK_K):
        a = a_bufs.index(idx)
        b = b_bufs.index(idx)
        bar = bars.index(idx)
        mbarrier.expect(bar, a_desc.block_type.nbytes + b_desc.block_type.nbytes)
        tma.async_copy_global_to_shared(a_desc, [off_m, k], bar, a)
        tma.async_copy_global_to_shared(
            b_desc, [off_n, k] if TRANS_B else [k, off_n], bar, b
        )
        mbarrier.wait(bar, phase=phase)

        if TRANS_B:
            b = b.permute((1, 0))
        acc = warpgroup_mma_wait(num_outstanding=0, deps=(acc,))
        acc = warpgroup_mma(a, b, acc, is_async=True)

        idx += 1
        if idx == NUM_BUFFERS:
            idx = 0
            phase ^= 1

    acc = warpgroup_mma_wait(num_outstanding=0, deps=(acc,))
    for i in gl.static_range(NUM_BUFFERS):
        mbarrier.invalidate(bars.index(i))

    c_smem = gl.allocate_shared_memory(DTYPE, [BLOCK_M, BLOCK_N], C_LAYOUT)
    c_smem.store(acc.to(DTYPE))
    fence_async_shared()
    tma.async_copy_shared_to_global(c_desc, [off_m, off_n], c_smem)
    tma.store_wait(pendings=0)

# config = {"BLOCK_K": 64, "BLOCK_M": 64, "BLOCK_N": 256, "arch": "sm_90", "dtype": "bf16", "num_buffers": 4, "num_warps": 8, "trans_b": 0}
# arch = sm_90


// ===== COMPILED SASS (sm_90a) =====

	.target	sm_90a

	.elftype	@"ET_EXEC"


//--------------------- .note.nv.tkinfo           --------------------------
	.section	.note.nv.tkinfo,"",@"SHT_NOTE"
	.sectionflags	@"SHF_NOTE_NV_TKINFO"
	.tkinfo
        /*0018*/ 	.word	0x00000002
        /*0030*/ 	.string	""
        /*0030*/ 	.string	"ptxas"
        /*0030*/ 	.string	"Cuda compilation tools, release 13.0, V13.0.88"
        /*0030*/ 	.string	"Build cuda_13.0.r13.0/compiler.36424714_0"
        /*0030*/ 	.string	"-v  -suppress-debug-info  -lineinfo  -arch sm_90a "



//--------------------- .note.nv.cuinfo           --------------------------
	.section	.note.nv.cuinfo,"",@"SHT_NOTE"
	.sectionflags	@"SHF_NOTE_NV_CUINFO"
        /*0018*/ 	.short	0x0002
        /*001a*/ 	.short	0x005a
        /*001c*/ 	.short	0x0082
	.zero		2


//--------------------- .nv.info                  --------------------------
	.section	.nv.info,"",@"SHT_CUDA_INFO"
	.align	4


	//----- nvinfo : EIATTR_REGCOUNT
	.align		4
        /*0000*/ 	.byte	0x04, 0x2f
        /*0002*/ 	.short	(.L_1 - .L_0)
	.align		4
.L_0:
        /*0004*/ 	.word	index@(gluon_wgmma)
        /*0008*/ 	.word	0x0000005a


	//----- nvinfo : EIATTR_FRAME_SIZE
	.align		4
.L_1:
        /*000c*/ 	.byte	0x04, 0x11
        /*000e*/ 	.short	(.L_3 - .L_2)
	.align		4
.L_2:
        /*0010*/ 	.word	index@(gluon_wgmma)
        /*0014*/ 	.word	0x00000000


	//----- nvinfo : EIATTR_MIN_STACK_SIZE
	.align		4
.L_3:
        /*0018*/ 	.byte	0x04, 0x12
        /*001a*/ 	.short	(.L_5 - .L_4)
	.align		4
.L_4:
        /*001c*/ 	.word	index@(gluon_wgmma)
        /*0020*/ 	.word	0x00000000
.L_5:


//--------------------- .nv.compat                --------------------------
	.section	.nv.compat,"",@"SHT_CUDA_COMPAT_INFO"
	.align	4
        /*0000*/ 	.byte	0x02, 0x09, 0x01, 0x00, 0x02, 0x02, 0x04, 0x00, 0x02, 0x05, 0x05, 0x00, 0x03, 0x07, 0x01, 0x01
        /*0010*/ 	.byte	0x02, 0x03, 0x03, 0x00, 0x02, 0x06, 0x01, 0x00, 0x04, 0x0b, 0x08, 0x00, 0x00, 0x00, 0x00, 0x00
        /*0020*/ 	.byte	0x00, 0x00, 0x00, 0x00


//--------------------- .nv.info.gluon_wgmma      --------------------------
	.section	.nv.info.gluon_wgmma,"",@"SHT_CUDA_INFO"
	.sectionflags	@""
	.align	4


	//----- nvinfo : EIATTR_CUDA_API_VERSION
	.align		4
        /*0000*/ 	.byte	0x04, 0x37
        /*0002*/ 	.short	(.L_7 - .L_6)
.L_6:
        /*0004*/ 	.word	0x00000082


	//----- nvinfo : EIATTR_KPARAM_INFO
	.align		4
.L_7:
        /*0008*/ 	.byte	0x04, 0x17
        /*000a*/ 	.short	(.L_9 - .L_8)
.L_8:
        /*000c*/ 	.word	0x00000000
        /*0010*/ 	.short	0x000a
        /*0012*/ 	.short	0x0048
        /*0014*/ 	.byte	0x00, 0xf4, 0x21, 0x00


	//----- nvinfo : EIATTR_KPARAM_INFO
	.align		4
.L_9:
        /*0018*/ 	.byte	0x04, 0x17
        /*001a*/ 	.short	(.L_11 - .L_10)
.L_10:
        /*001c*/ 	.word	0x00000000
        /*0020*/ 	.short	0x0009
        /*0022*/ 	.short	0x0040
        /*0024*/ 	.byte	0x00, 0xf4, 0x21, 0x00


	//----- nvinfo : EIATTR_KPARAM_INFO
	.align		4
.L_11:
        /*0028*/ 	.byte	0x04, 0x17
        /*002a*/ 	.short	(.L_13 - .L_12)
.L_12:
        /*002c*/ 	.word	0x00000000
        /*0030*/ 	.short	0x0008
        /*0032*/ 	.short	0x0038
        /*0034*/ 	.byte	0x00, 0xf0, 0x21, 0x00


	//----- nvinfo : EIATTR_KPARAM_INFO
	.align		4
.L_13:
        /*0038*/ 	.byte	0x04, 0x17
        /*003a*/ 	.short	(.L_15 - .L_14)
.L_14:
        /*003c*/ 	.word	0x00000000
        /*0040*/ 	.short	0x0007
        /*0042*/ 	.short	0x0030
        /*0044*/ 	.byte	0x00, 0xf0, 0x21, 0x00


	//----- nvinfo : EIATTR_KPARAM_INFO
	.align		4
.L_15:
        /*0048*/ 	.byte	0x04, 0x17
        /*004a*/ 	.short	(.L_17 - .L_16)
.L_16:
        /*004c*/ 	.word	0x00000000
        /*0050*/ 	.short	0x0006
        /*0052*/ 	.short	0x0028
        /*0054*/ 	.byte	0x00, 0xf0, 0x21, 0x00


	//----- nvinfo : EIATTR_KPARAM_INFO
	.align		4
.L_17:
        /*0058*/ 	.byte	0x04, 0x17
        /*005a*/ 	.short	(.L_19 - .L_18)
.L_18:
        /*005c*/ 	.word	0x00000000
        /*0060*/ 	.short	0x0005
        /*0062*/ 	.short	0x0020
        /*0064*/ 	.byte	0x00, 0xf0, 0x11, 0x00


	//----- nvinfo : EIATTR_KPARAM_INFO
	.align		4
.L_19:
        /*0068*/ 	.byte	0x04, 0x17
        /*006a*/ 	.short	(.L_21 - .L_20)
.L_20:
        /*006c*/ 	.word	0x00000000
        /*0070*/ 	.short	0x0004
        /*0072*/ 	.short	0x001c
        /*0074*/ 	.byte	0x00, 0xf0, 0x11, 0x00


	//----- nvinfo : EIATTR_KPARAM_INFO
	.align		4
.L_21:
        /*0078*/ 	.byte	0x04, 0x17
        /*007a*/ 	.short	(.L_23 - .L_22)
.L_22:
        /*007c*/ 	.word	0x00000000
        /*0080*/ 	.short	0x0003
        /*0082*/ 	.short	0x0018
        /*0084*/ 	.byte	0x00, 0xf0, 0x11, 0x00


	//----- nvinfo : EIATTR_KPARAM_INFO
	.align		4
.L_23:
        /*0088*/ 	.byte	0x04, 0x17
        /*008a*/ 	.short	(.L_25 - .L_24)
.L_24:
        /*008c*/ 	.word	0x00000000
        /*0090*/ 	.short	0x0002
        /*0092*/ 	.short	0x0010
        /*0094*/ 	.byte	0x00, 0xf4, 0x21, 0x00


	//----- nvinfo : EIATTR_KPARAM_INFO
	.align		4
.L_25:
        /*0098*/ 	.byte	0x04, 0x17
        /*009a*/ 	.short	(.L_27 - .L_26)
.L_26:
        /*009c*/ 	.word	0x00000000
        /*00a0*/ 	.short	0x0001
        /*00a2*/ 	.short	0x0008
        /*00a4*/ 	.byte	0x00, 0xf4, 0x21, 0x00


	//----- nvinfo : EIATTR_KPARAM_INFO
	.align		4
.L_27:
        /*00a8*/ 	.byte	0x04, 0x17
        /*00aa*/ 	.short	(.L_29 - .L_28)
.L_28:
        /*00ac*/ 	.word	0x00000000
        /*00b0*/ 	.short	0x0000
        /*00b2*/ 	.short	0x0000
        /*00b4*/ 	.byte	0x00, 0xf4, 0x21, 0x00


	//----- nvinfo : EIATTR_SPARSE_MMA_MASK
	.align		4
.L_29:
        /*00b8*/ 	.byte	0x03, 0x50
        /*00ba*/ 	.short	0x0000


	//----- nvinfo : EIATTR_MAXREG_COUNT
	.align		4
        /*00bc*/ 	.byte	0x03, 0x1b
        /*00be*/ 	.short	0x00ff


	//----- nvinfo : EIATTR_NUM_BARRIERS
	.align		4
        /*00c0*/ 	.byte	0x02, 0x4c
        /*00c2*/ 	.byte	0x01
	.zero		1


	//----- nvinfo : EIATTR_MERCURY_ISA_VERSION
	.align		4
        /*00c4*/ 	.byte	0x03, 0x5f
        /*00c6*/ 	.short	0x0101


	//----- nvinfo : EIATTR_INT_WARP_WIDE_INSTR_OFFSETS
	.align		4
        /*00c8*/ 	.byte	0x04, 0x31
        /*00ca*/ 	.short	(.L_31 - .L_30)


	//   ....[0]....
.L_30:
        /*00cc*/ 	.word	0x00001300


	//   ....[1]....
        /*00d0*/ 	.word	0x00001320


	//   ....[2]....
        /*00d4*/ 	.word	0x00001330


	//   ....[3]....
        /*00d8*/ 	.word	0x00001340


	//   ....[4]....
        /*00dc*/ 	.word	0x00001450


	//   ....[5]....
        /*00e0*/ 	.word	0x00001980


	//   ....[6]....
        /*00e4*/ 	.word	0x00001990


	//   ....[7]....
        /*00e8*/ 	.word	0x000019c0


	//   ....[8]....
        /*00ec*/ 	.word	0x00001a30


	//   ....[9]....
        /*00f0*/ 	.word	0x000020f0


	//   ....[10]....
        /*00f4*/ 	.word	0x00002100


	//----- nvinfo : EIATTR_COOP_GROUP_MASK_REGIDS
	.align		4
.L_31:
        /*00f8*/ 	.byte	0x04, 0x29
        /*00fa*/ 	.short	(.L_33 - .L_32)


	//   ....[0]....
.L_32:
        /*00fc*/ 	.word	0xffffffff


	//   ....[1]....
        /*0100*/ 	.word	0xffffffff


	//   ....[2]....
        /*0104*/ 	.word	0xffffffff


	//----- nvinfo : EIATTR_COOP_GROUP_INSTR_OFFSETS
	.align		4
.L_33:
        /*0108*/ 	.byte	0x04, 0x28
        /*010a*/ 	.short	(.L_35 - .L_34)


	//   ....[0]....
.L_34:
        /*010c*/ 	.word	0x00000150


	//   ....[1]....
        /*0110*/ 	.word	0x00000720


	//   ....[2]....
        /*0114*/ 	.word	0x00000cd0


	//----- nvinfo : EIATTR_MBARRIER_INSTR_OFFSETS
	.align		4
.L_35:
        /*0118*/ 	.byte	0x04, 0x39
        /*011a*/ 	.short	(.L_37 - .L_36)


	//   ....[0]....
.L_36:
        /*011c*/ 	.word	0x000014b0
        /*0120*/ 	.word	0x000000ff
        /*0124*/ 	.word	0x00028000
        /*0128*/ 	.short	0x0100
        /*012a*/ 	.byte	0x07
	.zero		1


	//   ....[1]....
        /*012c*/ 	.word	0x00001620
        /*0130*/ 	.word	0x000000ff
        /*0134*/ 	.word	0x00028008
        /*0138*/ 	.short	0x0100
        /*013a*/ 	.byte	0x07
	.zero		1


	//   ....[2]....
        /*013c*/ 	.word	0x00001650
        /*0140*/ 	.word	0x000000ff
        /*0144*/ 	.word	0x00028010
        /*0148*/ 	.short	0x0100
        /*014a*/ 	.byte	0x07
	.zero		1


	//   ....[3]....
        /*014c*/ 	.word	0x00001670
        /*0150*/ 	.word	0x000000ff
        /*0154*/ 	.word	0x00028018
        /*0158*/ 	.short	0x0100
        /*015a*/ 	.byte	0x07
	.zero		1


	//   ....[4]....
        /*015c*/ 	.word	0x00001ac0
        /*0160*/ 	.word	0x000000ff
        /*0164*/ 	.word	0x00028000
        /*0168*/ 	.short	0x010a
        /*016a*/ 	.byte	0x05
	.zero		1


	//   ....[5]....
        /*016c*/ 	.word	0x00001e50
        /*0170*/ 	.word	0x000000ff
        /*0174*/ 	.word	0x00028000
        /*0178*/ 	.short	0x0108
        /*017a*/ 	.byte	0x07
	.zero		1


	//   ....[6]....
        /*017c*/ 	.word	0x00001f70
        /*0180*/ 	.word	0x000000ff
        /*0184*/ 	.word	0x00028008
        /*0188*/ 	.short	0x0108
        /*018a*/ 	.byte	0x07
	.zero		1


	//   ....[7]....
        /*018c*/ 	.word	0x00002050
        /*0190*/ 	.word	0x000000ff
        /*0194*/ 	.word	0x00028010
        /*0198*/ 	.short	0x0108
        /*019a*/ 	.byte	0x07
	.zero		1


	//   ....[8]....
        /*019c*/ 	.word	0x000020d0
        /*01a0*/ 	.word	0x000000ff
        /*01a4*/ 	.word	0x00028018
        /*01a8*/ 	.short	0x0108
        /*01aa*/ 	.byte	0x07
	.zero		1


	//   ....[9]....
        /*01ac*/ 	.word	0x00002220
        /*01b0*/ 	.word	0x000000ff
        /*01b4*/ 	.word	0x00028000
        /*01b8*/ 	.short	0x010a
        /*01ba*/ 	.byte	0x05
	.zero		1


	//----- nvinfo : EIATTR_NUM_MBARRIERS
	.align		4
.L_37:
        /*01bc*/ 	.byte	0x03, 0x38
        /*01be*/ 	.short	0x0004


	//----- nvinfo : EIATTR_EXIT_INSTR_OFFSETS
	.align		4
        /*01c0*/ 	.byte	0x04, 0x1c
        /*01c2*/ 	.short	(.L_39 - .L_38)


	//   ....[0]....
.L_38:
        /*01c4*/ 	.word	0x00002210


	//----- nvinfo : EIATTR_REQNTID
	.align		4
.L_39:
        /*01c8*/ 	.byte	0x04, 0x10
        /*01ca*/ 	.short	(.L_41 - .L_40)
.L_40:
        /*01cc*/ 	.word	0x00000100
        /*01d0*/ 	.word	0x00000001
        /*01d4*/ 	.word	0x00000001


	//----- nvinfo : EIATTR_CRS_STACK_SIZE
	.align		4
.L_41:
        /*01d8*/ 	.byte	0x04, 0x1e
        /*01da*/ 	.short	(.L_43 - .L_42)
.L_42:
        /*01dc*/ 	.word	0x00000000


	//----- nvinfo : EIATTR_CBANK_PARAM_SIZE
	.align		4
.L_43:
        /*01e0*/ 	.byte	0x03, 0x19
        /*01e2*/ 	.short	0x0050


	//----- nvinfo : EIATTR_PARAM_CBANK
	.align		4
        /*01e4*/ 	.byte	0x04, 0x0a
        /*01e6*/ 	.short	(.L_45 - .L_44)
	.align		4
.L_44:
        /*01e8*/ 	.word	index@(.nv.constant0.gluon_wgmma)
        /*01ec*/ 	.short	0x0210
        /*01ee*/ 	.short	0x0050


	//----- nvinfo : EIATTR_SW_WAR
	.align		4
.L_45:
        /*01f0*/ 	.byte	0x04, 0x36
        /*01f2*/ 	.short	(.L_47 - .L_46)
.L_46:
        /*01f4*/ 	.word	0x00000008
.L_47:


//--------------------- .nv.callgraph             --------------------------
	.section	.nv.callgraph,"",@"SHT_CUDA_CALLGRAPH"
	.align	4
	.sectionentsize	8
	.align		4
        /*0000*/ 	.word	0x00000000
	.align		4
        /*0004*/ 	.word	0xffffffff
	.align		4
        /*0008*/ 	.word	0x00000000
	.align		4
        /*000c*/ 	.word	0xfffffffe
	.align		4
        /*0010*/ 	.word	0x00000000
	.align		4
        /*0014*/ 	.word	0xfffffffd
	.align		4
        /*0018*/ 	.word	0x00000000
	.align		4
        /*001c*/ 	.word	0xfffffffc


//--------------------- .text.gluon_wgmma         --------------------------
	.section	.text.gluon_wgmma,"ax",@progbits
	.align	128
        .global         gluon_wgmma
        .type           gluon_wgmma,@function
        .size           gluon_wgmma,(.L_x_52 - gluon_wgmma)
        .other          gluon_wgmma,@"STO_CUDA_ENTRY STV_DEFAULT"
gluon_wgmma:
.text.gluon_wgmma:
[----:B------:R-:W-:Y:S01]  /*0000*/  LDC R1, c[0x0][0x28] ;  /* 0x00000a00ff017b82 */ /* 0x000fe20000000800 */
[----:B------:R-:W1:Y:S07]  /*0010*/  S2R R0, SR_TID.X ;  /* 0x0000000000007919 */ /* 0x000e6e0000002100 */
[----:B------:R-:W2:Y:S01]  /*0020*/  S2UR UR4, SR_CgaCtaId ;  /* 0x00000000000479c3 */ /* 0x000ea20000008800 */
[----:B------:R-:W-:Y:S01]  /*0030*/  UMOV UR7, 0x400 ;  /* 0x0000040000077882 */ /* 0x000fe20000000000 */
[----:B------:R-:W-:Y:S01]  /*0040*/  ULDC UR6, c[0x0][0xc] ;  /* 0x0000030000067ab9 */ /* 0x000fe20000000800 */
[----:B------:R-:W-:Y:S01]  /*0050*/  ULDC.64 UR20, c[0x0][0x250] ;  /* 0x0000940000147ab9 */ /* 0x000fe20000000a00 */
[----:B------:R-:W-:Y:S04]  /*0060*/  BSSY B0, `(.L_x_0) ;  /* 0x000001e000007945 */ /* 0x000fe80003800000 */
[----:B------:R-:W3:Y:S08]  /*0070*/  LDC R4, c[0x0][0x228] ;  /* 0x00008a00ff047b82 */ /* 0x000ef00000000800 */
[----:B------:R-:W4:Y:S08]  /*0080*/  LDC R15, c[0x0][0x230] ;  /* 0x00008c00ff0f7b82 */ /* 0x000f300000000800 */
[----:B------:R-:W-:Y:S01]  /*0090*/  S2UR UR28, SR_CTAID.Y ;  /* 0x00000000001c79c3 */ /* 0x000fe20000002600 */
[----:B--2---:R-:W-:-:S03]  /*00a0*/  ULEA UR7, UR4, UR7, 0x18 ;  /* 0x0000000704077291 */ /* 0x004fc6000f8ec03f */
[----:B------:R-:W-:Y:S01]  /*00b0*/  ULDC UR4, c[0x0][0x10] ;  /* 0x0000040000047ab9 */ /* 0x000fe20000000800 */
[----:B-1----:R-:W-:-:S03]  /*00c0*/  LOP3.LUT R6, R0, 0xff, RZ, 0xc0, !PT ;  /* 0x000000ff00067812 */ /* 0x002fc600078ec0ff */
[----:B------:R-:W1:Y:S01]  /*00d0*/  S2UR UR5, SR_CTAID.Z ;  /* 0x00000000000579c3 */ /* 0x000e620000002700 */
[----:B---3--:R-:W-:Y:S01]  /*00e0*/  VIADD R4, R4, 0xffffffff ;  /* 0xffffffff04047836 */ /* 0x008fe20000000000 */
[C---:B------:R-:W-:Y:S02]  /*00f0*/  ISETP.GE.U32.AND P0, PT, R6.reuse, 0x20, PT ;  /* 0x000000200600780c */ /* 0x040fe40003f06070 */
[C---:B------:R-:W-:Y:S02]  /*0100*/  ISETP.NE.U32.AND P2, PT, R6.reuse, RZ, PT ;  /* 0x000000ff0600720c */ /* 0x040fe40003f45070 */
[----:B------:R-:W-:Y:S02]  /*0110*/  LEA R14, R6, UR7, 0x2 ;  /* 0x00000007060e7c11 */ /* 0x000fe4000f8e10ff */
[----:B------:R-:W2:Y:S01]  /*0120*/  S2UR UR29, SR_CTAID.X ;  /* 0x00000000001d79c3 */ /* 0x000ea20000002500 */
[----:B----4-:R-:W-:-:S06]  /*0130*/  VIADD R12, R15, 0xffffffff ;  /* 0xffffffff0f0c7836 */ /* 0x010fcc0000000000 */
[----:B------:R3:W-:Y:S01]  /*0140*/  @!P0 STS [R14], RZ ;  /* 0x000000ff0e008388 */ /* 0x0007e20000000800 */
[----:B------:R-:W-:-:S03]  /*0150*/  NOP ;  /* 0x0000000000007918 */ /* 0x000fc60000000000 */
[----:B------:R3:W-:Y:S01]  /*0160*/  @!P2 STS [UR7+0x24], R4 ;  /* 0x00002404ff00a988 */ /* 0x0007e20008000807 */
[----:B-1----:R-:W-:-:S03]  /*0170*/  UIMAD UR4, UR5, UR4, UR28 ;  /* 0x00000004050472a4 */ /* 0x002fc6000f8e021c */
[----:B------:R3:W-:Y:S01]  /*0180*/  @!P2 STS [UR7+0x20], R12 ;  /* 0x0000200cff00a988 */ /* 0x0007e20008000807 */
[----:B--2---:R-:W-:-:S04]  /*0190*/  UIMAD UR4, UR4, UR6, UR29 ;  /* 0x00000006040472a4 */ /* 0x004fc8000f8e021d */
[----:B------:R-:W-:-:S04]  /*01a0*/  UIMAD UR4, UR4, 0x180, URZ ;  /* 0x00000180040478a4 */ /* 0x000fc8000f8e023f */
[----:B------:R-:W-:-:S04]  /*01b0*/  UIADD3 UR16, UP0, UR4, UR20, URZ ;  /* 0x0000001404107290 */ /* 0x000fc8000ff1e03f */
[----:B------:R-:W-:Y:S01]  /*01c0*/  ULEA.HI.X.SX32 UR17, UR4, UR21, 0x1, UP0 ;  /* 0x0000001504117291 */ /* 0x000fe200080f0e3f */
[----:B---3--:R-:W-:Y:S11]  /*01d0*/  @P2 BRA `(.L_x_1) ;  /* 0x0000000000182947 */ /* 0x008ff60003800000 */
[----:B------:R-:W1:Y:S01]  /*01e0*/  LDS R2, [UR7+0x8] ;  /* 0x00000807ff027984 */ /* 0x000e620008000800 */
[----:B------:R-:W2:Y:S01]  /*01f0*/  LDC.64 R8, c[0x0][0x210] ;  /* 0x00008400ff087b82 */ /* 0x000ea20000000a00 */
[----:B------:R-:W-:Y:S02]  /*0200*/  IMAD.MOV.U32 R3, RZ, RZ, 0x70 ;  /* 0x00000070ff037424 */ /* 0x000fe400078e00ff */
[----:B--2---:R2:W-:Y:S03]  /*0210*/  STS.64 [UR7], R8 ;  /* 0x00000008ff007988 */ /* 0x0045e60008000a07 */
[----:B-1----:R-:W-:-:S05]  /*0220*/  LOP3.LUT R2, R2, 0x10, R3, 0xd8, !PT ;  /* 0x0000001002027812 */ /* 0x002fca00078ed803 */
[----:B------:R2:W-:Y:S02]  /*0230*/  STS [UR7+0x8], R2 ;  /* 0x00000802ff007988 */ /* 0x0005e40008000807 */
.L_x_1:
[----:B------:R-:W-:Y:S05]  /*0240*/  BSYNC B0 ;  /* 0x0000000000007941 */ /* 0x000fea0003800000 */
.L_x_0:
[----:B------:R-:W-:Y:S04]  /*0250*/  BSSY B0, `(.L_x_2) ;  /* 0x000000a000007945 */ /* 0x000fe80003800000 */
[----:B------:R-:W-:Y:S05]  /*0260*/  @P2 BRA `(.L_x_3) ;  /* 0x0000000000202947 */ /* 0x000fea0003800000 */
[----:B--2---:R-:W1:Y:S01]  /*0270*/  LDS R2, [UR7+0x34] ;  /* 0x00003407ff027984 */ /* 0x004e620008000800 */
[----:B------:R-:W-:Y:S02]  /*0280*/  IMAD.MOV.U32 R3, RZ, RZ, 0x3f000000 ;  /* 0x3f000000ff037424 */ /* 0x000fe400078e00ff */
[----:B------:R-:W-:Y:S01]  /*0290*/  @!P2 IMAD.MOV.U32 R5, RZ, RZ, 0x3f ;  /* 0x0000003fff05a424 */ /* 0x000fe200078e00ff */
[----:B------:R-:W2:Y:S02]  /*02a0*/  @!P2 LDS R8, [UR7+0x38] ;  /* 0x00003807ff08a984 */ /* 0x000ea40008000800 */
[----:B-1----:R-:W-:Y:S02]  /*02b0*/  LOP3.LUT R2, R2, 0xff000000, R3, 0xb8, !PT ;  /* 0xff00000002027812 */ /* 0x002fe400078eb803 */
[----:B--2---:R-:W-:-:S03]  /*02c0*/  @!P2 LOP3.LUT R3, R8, 0xff, R5, 0xb8, !PT ;  /* 0x000000ff0803a812 */ /* 0x004fc600078eb805 */
[----:B------:R1:W-:Y:S04]  /*02d0*/  STS [UR7+0x34], R2 ;  /* 0x00003402ff007988 */ /* 0x0003e80008000807 */
[----:B------:R1:W-:Y:S02]  /*02e0*/  @!P2 STS [UR7+0x38], R3 ;  /* 0x00003803ff00a988 */ /* 0x0003e40008000807 */
.L_x_3:
[----:B------:R-:W-:Y:S05]  /*02f0*/  BSYNC B0 ;  /* 0x0000000000007941 */ /* 0x000fea0003800000 */
.L_x_2:
[----:B------:R-:W-:Y:S04]  /*0300*/  BSSY B0, `(.L_x_4) ;  /* 0x000000e000007945 */ /* 0x000fe80003800000 */
[----:B------:R-:W-:Y:S05]  /*0310*/  @P2 BRA `(.L_x_5) ;  /* 0x0000000000302947 */ /* 0x000fea0003800000 */
[----:B-1----:R-:W1:Y:S01]  /*0320*/  LDS R3, [UR7+0x34] ;  /* 0x00003407ff037984 */ /* 0x002e620008000800 */
[----:B------:R-:W3:Y:S03]  /*0330*/  LDC.64 R10, c[0x0][0x238] ;  /* 0x00008e00ff0a7b82 */ /* 0x000ee60000000a00 */
[----:B--2---:R-:W2:Y:S01]  /*0340*/  LDS R2, [UR7+0x1c] ;  /* 0x00001c07ff027984 */ /* 0x004ea20008000800 */
[C---:B---3--:R-:W-:Y:S01]  /*0350*/  SHF.L.U64.HI R8, R10.reuse, 0x1, R11 ;  /* 0x000000010a087819 */ /* 0x048fe2000001020b */
[----:B------:R-:W-:-:S03]  /*0360*/  IMAD.SHL.U32 R5, R10, 0x2, RZ ;  /* 0x000000020a057824 */ /* 0x000fc600078e00ff */
[--C-:B------:R-:W-:Y:S02]  /*0370*/  SHF.R.U32.HI R7, RZ, 0x4, R8.reuse ;  /* 0x00000004ff077819 */ /* 0x100fe40000011608 */
[----:B------:R-:W-:-:S05]  /*0380*/  SHF.R.U64 R5, R5, 0x4, R8 ;  /* 0x0000000405057819 */ /* 0x000fca0000001208 */
[----:B------:R3:W-:Y:S01]  /*0390*/  STS [UR7+0xc], R5 ;  /* 0x00000c05ff007988 */ /* 0x0007e20008000807 */
[----:B-1----:R-:W-:Y:S02]  /*03a0*/  LOP3.LUT R3, R3, 0x7, RZ, 0xb8, !PT ;  /* 0x0000000703037812 */ /* 0x002fe400078eb8ff */
[----:B--2---:R-:W-:-:S03]  /*03b0*/  LOP3.LUT R2, R2, 0xf, R7, 0xb8, !PT ;  /* 0x0000000f02027812 */ /* 0x004fc600078eb807 */
[----:B------:R3:W-:Y:S04]  /*03c0*/  STS [UR7+0x34], R3 ;  /* 0x00003403ff007988 */ /* 0x0007e80008000807 */
[----:B------:R3:W-:Y:S02]  /*03d0*/  STS [UR7+0x1c], R2 ;  /* 0x00001c02ff007988 */ /* 0x0007e40008000807 */
.L_x_5:
[----:B------:R-:W-:Y:S05]  /*03e0*/  BSYNC B0 ;  /* 0x0000000000007941 */ /* 0x000fea0003800000 */
.L_x_4:
[----:B------:R-:W-:Y:S04]  /*03f0*/  BSSY B1, `(.L_x_6) ;  /* 0x000001b000017945 */ /* 0x000fe80003800000 */
[----:B------:R-:W-:Y:S01]  /*0400*/  BSSY B0, `(.L_x_7) ;  /* 0x0000016000007945 */ /* 0x000fe20003800000 */
[----:B------:R-:W-:-:S03]  /*0410*/  IMAD.MOV.U32 R10, RZ, RZ, RZ ;  /* 0x000000ffff0a7224 */ /* 0x000fc600078e00ff */
[----:B------:R-:W-:Y:S05]  /*0420*/  @P2 BRA `(.L_x_8) ;  /* 0x0000000000202947 */ /* 0x000fea0003800000 */
[----:B-123--:R-:W1:Y:S02]  /*0430*/  LDS R2, [UR7+0x34] ;  /* 0x00003407ff027984 */ /* 0x00ee640008000800 */
[----:B-1----:R-:W-:-:S05]  /*0440*/  LOP3.LUT R2, R2, 0x38, RZ, 0xb8, !PT ;  /* 0x0000003802027812 */ /* 0x002fca00078eb8ff */
[----:B------:R1:W-:Y:S01]  /*0450*/  STS [UR7+0x34], R2 ;  /* 0x00003402ff007988 */ /* 0x0003e20008000807 */
[----:B------:R-:W-:Y:S05]  /*0460*/  @P2 BRA `(.L_x_9) ;  /* 0x0000000000202947 */ /* 0x000fea0003800000 */
[----:B-1----:R-:W1:Y:S01]  /*0470*/  LDS R2, [UR7+0x8] ;  /* 0x00000807ff027984 */ /* 0x002e620008000800 */
[----:B------:R-:W-:-:S05]  /*0480*/  IMAD.MOV.U32 R3, RZ, RZ, 0x780 ;  /* 0x00000780ff037424 */ /* 0x000fca00078e00ff */
[----:B-1----:R-:W-:-:S05]  /*0490*/  LOP3.LUT R2, R2, 0x500, R3, 0xd8, !PT ;  /* 0x0000050002027812 */ /* 0x002fca00078ed803 */
[----:B------:R4:W-:Y:S02]  /*04a0*/  STS [UR7+0x8], R2 ;  /* 0x00000802ff007988 */ /* 0x0009e40008000807 */
.L_x_8:
[----:B------:R-:W-:Y:S05]  /*04b0*/  @P2 BRA `(.L_x_10) ;  /* 0x0000000000282947 */ /* 0x000fea0003800000 */
[----:B-1234-:R-:W1:Y:S02]  /*04c0*/  LDS R2, [UR7+0x8] ;  /* 0x00000807ff027984 */ /* 0x01ee640008000800 */
[----:B-1----:R-:W-:-:S05]  /*04d0*/  LOP3.LUT R2, R2, 0x1800, RZ, 0xb8, !PT ;  /* 0x0000180002027812 */ /* 0x002fca00078eb8ff */
[----:B------:R2:W-:Y:S02]  /*04e0*/  STS [UR7+0x8], R2 ;  /* 0x00000802ff007988 */ /* 0x0005e40008000807 */
.L_x_9:
[----:B------:R-:W-:Y:S05]  /*04f0*/  @P2 BREAK B0 ;  /* 0x0000000000002942 */ /* 0x000fea0003800000 */
[----:B------:R-:W-:Y:S05]  /*0500*/  @P2 BRA `(.L_x_11) ;  /* 0x0000000000242947 */ /* 0x000fea0003800000 */
[----:B------:R-:W3:Y:S01]  /*0510*/  LDS R3, [UR7+0x8] ;  /* 0x00000807ff037984 */ /* 0x000ee20008000800 */
[----:B-12---:R-:W-:-:S05]  /*0520*/  IMAD.MOV.U32 R2, RZ, RZ, 0x6000 ;  /* 0x00006000ff027424 */ /* 0x006fca00078e00ff */
[----:B---3--:R-:W-:-:S04]  /*0530*/  LOP3.LUT R2, R3, 0x6000, R2, 0xd8, !PT ;  /* 0x0000600003027812 */ /* 0x008fc800078ed802 */
[----:B------:R-:W-:-:S05]  /*0540*/  LOP3.LUT R2, R2, 0x400000, RZ, 0xb8, !PT ;  /* 0x0040000002027812 */ /* 0x000fca00078eb8ff */
[----:B------:R5:W-:Y:S02]  /*0550*/  STS [UR7+0x8], R2 ;  /* 0x00000802ff007988 */ /* 0x000be40008000807 */
.L_x_10:
[----:B------:R-:W-:Y:S05]  /*0560*/  BSYNC B0 ;  /* 0x0000000000007941 */ /* 0x000fea0003800000 */
.L_x_7:
[----:B-12345:R-:W1:Y:S02]  /*0570*/  @!P2 LDS R2, [UR7+0x8] ;  /* 0x00000807ff02a984 */ /* 0x03ee640008000800 */
[----:B-1----:R-:W-:-:S05]  /*0580*/  @!P2 LOP3.LUT R2, R2, 0x8000, RZ, 0xb8, !PT ;  /* 0x000080000202a812 */ /* 0x002fca00078eb8ff */
[----:B------:R3:W-:Y:S02]  /*0590*/  @!P2 STS [UR7+0x8], R2 ;  /* 0x00000802ff00a988 */ /* 0x0007e40008000807 */
.L_x_11:
[----:B------:R-:W-:Y:S05]  /*05a0*/  BSYNC B1 ;  /* 0x0000000000017941 */ /* 0x000fea0003800000 */
.L_x_6:
[----:B------:R-:W-:Y:S05]  /*05b0*/  WARPSYNC.ALL ;  /* 0x0000000000007948 */ /* 0x000fea0003800000 */
[----:B------:R-:W4:Y:S02]  /*05c0*/  LDC R5, c[0x0][0x22c] ;  /* 0x00008b00ff057b82 */ /* 0x000f240000000800 */
[----:B----4-:R-:W-:Y:S01]  /*05d0*/  VIADD R5, R5, 0xffffffff ;  /* 0xffffffff05057836 */ /* 0x010fe20000000000 */
[----:B------:R-:W-:Y:S06]  /*05e0*/  @P0 BRA `(.L_x_12) ;  /* 0x0000000000280947 */ /* 0x000fec0003800000 */
[----:B-123--:R-:W1:Y:S01]  /*05f0*/  S2R R2, SR_LANEID ;  /* 0x0000000000027919 */ /* 0x00ee620000000000 */
[----:B------:R-:W-:Y:S05]  /*0600*/  WARPSYNC.ALL ;  /* 0x0000000000007948 */ /* 0x000fea0003800000 */
[----:B-1----:R-:W-:-:S05]  /*0610*/  IMAD.SHL.U32 R7, R2, 0x4, RZ ;  /* 0x0000000402077824 */ /* 0x002fca00078e00ff */
[----:B------:R-:W1:Y:S01]  /*0620*/  LDS R9, [R7+UR7] ;  /* 0x0000000707097984 */ /* 0x000e620008000800 */
[----:B------:R-:W-:-:S05]  /*0630*/  IADD3 R2, P1, R7, UR16, RZ ;  /* 0x0000001007027c10 */ /* 0x000fca000ff3e0ff */
[----:B------:R-:W-:-:S05]  /*0640*/  IMAD.X R3, RZ, RZ, UR17, P1 ;  /* 0x00000011ff037e24 */ /* 0x000fca00088e06ff */
[----:B-1----:R4:W5:Y:S01]  /*0650*/  ATOMG.E.EXCH.STRONG.GPU PT, RZ, [R2], R9 ;  /* 0x0000000902ff73a8 */ /* 0x00296200041ee100 */
[----:B------:R-:W-:-:S04]  /*0660*/  DEPBAR {5,4,3,2,1,0} ;  /* 0x0000003f0000791a */ /* 0x000fc80000000000 */
[----:B------:R4:W-:Y:S01]  /*0670*/  UTMACCTL.IV [UR16] ;  /* 0x00000000100079b9 */ /* 0x0009e20008000000 */
[----:B------:R-:W-:Y:S01]  /*0680*/  NOP ;  /* 0x0000000000007918 */ /* 0x000fe20000000000 */
.L_x_12:
[----:B------:R-:W-:Y:S05]  /*0690*/  @P0 BRA `(.L_x_13) ;  /* 0x00000000000c0947 */ /* 0x000fea0003800000 */
[----:B------:R0:W-:Y:S01]  /*06a0*/  UTMACMDFLUSH ;  /* 0x00000000000079b7 */ /* 0x0001e20000000000 */
[----:B------:R-:W-:Y:S05]  /*06b0*/  @P0 BRA `(.L_x_13) ;  /* 0x0000000000040947 */ /* 0x000fea0003800000 */
[----:B------:R-:W-:-:S04]  /*06c0*/  DEPBAR.LE SB0, 0x0 ;  /* 0x000080000000791a */ /* 0x000fc80000000000 */
.L_x_13:
[----:B------:R-:W-:Y:S05]  /*06d0*/  WARPSYNC.ALL ;  /* 0x0000000000007948 */ /* 0x000fea0003800000 */
[----:B-----5:R-:W-:Y:S06]  /*06e0*/  BAR.SYNC.DEFER_BLOCKING 0x0 ;  /* 0x0000000000007b1d */ /* 0x020fec0000010000 */
[----:B------:R-:W-:Y:S02]  /*06f0*/  BSSY B1, `(.L_x_14) ;  /* 0x000000b000017945 */ /* 0x000fe40003800000 */
[----:B------:R-:W-:Y:S06]  /*0700*/  BAR.SYNC.DEFER_BLOCKING 0x0 ;  /* 0x0000000000007b1d */ /* 0x000fec0000010000 */
[----:B------:R5:W-:Y:S01]  /*0710*/  @!P0 STS [R14], RZ ;  /* 0x000000ff0e008388 */ /* 0x000be20000000800 */
[----:B------:R-:W-:Y:S01]  /*0720*/  NOP ;  /* 0x0000000000007918 */ /* 0x000fe20000000000 */
[----:B------:R-:W-:Y:S05]  /*0730*/  @P2 BRA `(.L_x_15) ;  /* 0x0000000000182947 */ /* 0x000fea0003800000 */
[----:B-1234-:R-:W1:Y:S01]  /*0740*/  LDS R2, [UR7+0x8] ;  /* 0x00000807ff027984 */ /* 0x01ee620008000800 */
[----:B------:R-:W2:Y:S01]  /*0750*/  LDC.64 R8, c[0x0][0x218] ;  /* 0x00008600ff087b82 */ /* 0x000ea20000000a00 */
[----:B------:R-:W-:Y:S02]  /*0760*/  IMAD.MOV.U32 R3, RZ, RZ, 0x70 ;  /* 0x00000070ff037424 */ /* 0x000fe400078e00ff */
[----:B--2---:R2:W-:Y:S03]  /*0770*/  STS.64 [UR7], R8 ;  /* 0x00000008ff007988 */ /* 0x0045e60008000a07 */
[----:B-1----:R-:W-:-:S05]  /*0780*/  LOP3.LUT R2, R2, 0x10, R3, 0xd8, !PT ;  /* 0x0000001002027812 */ /* 0x002fca00078ed803 */
[----:B------:R2:W-:Y:S02]  /*0790*/  STS [UR7+0x8], R2 ;  /* 0x00000802ff007988 */ /* 0x0005e40008000807 */
.L_x_15:
[----:B----4-:R-:W-:Y:S05]  /*07a0*/  BSYNC B1 ;  /* 0x0000000000017941 */ /* 0x010fea0003800000 */
.L_x_14:
[----:B------:R-:W-:Y:S04]  /*07b0*/  BSSY B1, `(.L_x_16) ;  /* 0x000000a000017945 */ /* 0x000fe80003800000 */
[----:B------:R-:W-:Y:S05]  /*07c0*/  @P2 BRA `(.L_x_17) ;  /* 0x0000000000202947 */ /* 0x000fea0003800000 */
[----:B-123--:R-:W1:Y:S01]  /*07d0*/  LDS R2, [UR7+0x34] ;  /* 0x00003407ff027984 */ /* 0x00ee620008000800 */
[----:B------:R-:W-:Y:S02]  /*07e0*/  IMAD.MOV.U32 R7, RZ, RZ, 0x3f000000 ;  /* 0x3f000000ff077424 */ /* 0x000fe400078e00ff */
[----:B------:R-:W-:Y:S01]  /*07f0*/  @!P2 IMAD.MOV.U32 R8, RZ, RZ, 0x3f ;  /* 0x0000003fff08a424 */ /* 0x000fe200078e00ff */
[----:B------:R-:W2:Y:S02]  /*0800*/  @!P2 LDS R3, [UR7+0x38] ;  /* 0x00003807ff03a984 */ /* 0x000ea40008000800 */
[----:B-1----:R-:W-:Y:S02]  /*0810*/  LOP3.LUT R2, R2, 0xff000000, R7, 0xb8, !PT ;  /* 0xff00000002027812 */ /* 0x002fe400078eb807 */
[----:B--2---:R-:W-:-:S03]  /*0820*/  @!P2 LOP3.LUT R3, R3, 0xff, R8, 0xb8, !PT ;  /* 0x000000ff0303a812 */ /* 0x004fc600078eb808 */
[----:B------:R4:W-:Y:S04]  /*0830*/  STS [UR7+0x34], R2 ;  /* 0x00003402ff007988 */ /* 0x0009e80008000807 */
[----:B------:R4:W-:Y:S02]  /*0840*/  @!P2 STS [UR7+0x38], R3 ;  /* 0x00003803ff00a988 */ /* 0x0009e40008000807 */
.L_x_17:
[----:B------:R-:W-:Y:S05]  /*0850*/  BSYNC B1 ;  /* 0x0000000000017941 */ /* 0x000fea0003800000 */
.L_x_16:
[----:B------:R-:W-:Y:S04]  /*0860*/  BSSY B1, `(.L_x_18) ;  /* 0x0000004000017945 */ /* 0x000fe80003800000 */
[----:B------:R-:W-:Y:S05]  /*0870*/  @P2 BRA `(.L_x_19) ;  /* 0x0000000000082947 */ /* 0x000fea0003800000 */
[----:B------:R1:W-:Y:S04]  /*0880*/  STS [UR7+0x24], R12 ;  /* 0x0000240cff007988 */ /* 0x0003e80008000807 */
[----:B------:R1:W-:Y:S02]  /*0890*/  STS [UR7+0x20], R5 ;  /* 0x00002005ff007988 */ /* 0x0003e40008000807 */
.L_x_19:
[----:B------:R-:W-:Y:S05]  /*08a0*/  BSYNC B1 ;  /* 0x0000000000017941 */ /* 0x000fea0003800000 */
.L_x_18:
[----:B------:R-:W-:Y:S04]  /*08b0*/  BSSY B1, `(.L_x_20) ;  /* 0x000000e000017945 */ /* 0x000fe80003800000 */
[----:B------:R-:W-:Y:S05]  /*08c0*/  @P2 BRA `(.L_x_21) ;  /* 0x0000000000302947 */ /* 0x000fea0003800000 */
[----:B----4-:R-:W4:Y:S01]  /*08d0*/  LDS R3, [UR7+0x34] ;  /* 0x00003407ff037984 */ /* 0x010f220008000800 */
[----:B-1----:R-:W1:Y:S03]  /*08e0*/  LDC.64 R12, c[0x0][0x240] ;  /* 0x00009000ff0c7b82 */ /* 0x002e660000000a00 */
[----:B--23--:R-:W2:Y:S01]  /*08f0*/  LDS R2, [UR7+0x1c] ;  /* 0x00001c07ff027984 */ /* 0x00cea20008000800 */
[C---:B-1----:R-:W-:Y:S01]  /*0900*/  SHF.L.U64.HI R8, R12.reuse, 0x1, R13 ;  /* 0x000000010c087819 */ /* 0x042fe2000001020d */
[----:B------:R-:W-:-:S03]  /*0910*/  IMAD.SHL.U32 R7, R12, 0x2, RZ ;  /* 0x000000020c077824 */ /* 0x000fc600078e00ff */
[--C-:B------:R-:W-:Y:S02]  /*0920*/  SHF.R.U32.HI R9, RZ, 0x4, R8.reuse ;  /* 0x00000004ff097819 */ /* 0x100fe40000011608 */
[----:B------:R-:W-:-:S05]  /*0930*/  SHF.R.U64 R7, R7, 0x4, R8 ;  /* 0x0000000407077819 */ /* 0x000fca0000001208 */
[----:B------:R1:W-:Y:S01]  /*0940*/  STS [UR7+0xc], R7 ;  /* 0x00000c07ff007988 */ /* 0x0003e20008000807 */
[----:B----4-:R-:W-:Y:S02]  /*0950*/  LOP3.LUT R3, R3, 0x7, RZ, 0xb8, !PT ;  /* 0x0000000703037812 */ /* 0x010fe400078eb8ff */
[----:B--2---:R-:W-:-:S03]  /*0960*/  LOP3.LUT R2, R2, 0xf, R9, 0xb8, !PT ;  /* 0x0000000f02027812 */ /* 0x004fc600078eb809 */
[----:B------:R1:W-:Y:S04]  /*0970*/  STS [UR7+0x34], R3 ;  /* 0x00003403ff007988 */ /* 0x0003e80008000807 */
[----:B------:R1:W-:Y:S02]  /*0980*/  STS [UR7+0x1c], R2 ;  /* 0x00001c02ff007988 */ /* 0x0003e40008000807 */
.L_x_21:
[----:B------:R-:W-:Y:S05]  /*0990*/  BSYNC B1 ;  /* 0x0000000000017941 */ /* 0x000fea0003800000 */
.L_x_20:
[----:B------:R-:W-:Y:S04]  /*09a0*/  BSSY B2, `(.L_x_22) ;  /* 0x000001a000027945 */ /* 0x000fe80003800000 */
[----:B------:R-:W-:Y:S04]  /*09b0*/  BSSY B1, `(.L_x_23) ;  /* 0x0000015000017945 */ /* 0x000fe80003800000 */
[----:B------:R-:W-:Y:S05]  /*09c0*/  @P2 BRA `(.L_x_24) ;  /* 0x0000000000202947 */ /* 0x000fea0003800000 */
[----:B-1234-:R-:W1:Y:S02]  /*09d0*/  LDS R2, [UR7+0x34] ;  /* 0x00003407ff027984 */ /* 0x01ee640008000800 */
[----:B-1----:R-:W-:-:S05]  /*09e0*/  LOP3.LUT R2, R2, 0x38, RZ, 0xb8, !PT ;  /* 0x0000003802027812 */ /* 0x002fca00078eb8ff */
[----:B------:R1:W-:Y:S01]  /*09f0*/  STS [UR7+0x34], R2 ;  /* 0x00003402ff007988 */ /* 0x0003e20008000807 */
[----:B------:R-:W-:Y:S05]  /*0a00*/  @P2 BRA `(.L_x_25) ;  /* 0x0000000000202947 */ /* 0x000fea0003800000 */
[----:B-1----:R-:W1:Y:S01]  /*0a10*/  LDS R2, [UR7+0x8] ;  /* 0x00000807ff027984 */ /* 0x002e620008000800 */
[----:B------:R-:W-:-:S05]  /*0a20*/  IMAD.MOV.U32 R3, RZ, RZ, 0x780 ;  /* 0x00000780ff037424 */ /* 0x000fca00078e00ff */
[----:B-1----:R-:W-:-:S05]  /*0a30*/  LOP3.LUT R2, R2, 0x500, R3, 0xd8, !PT ;  /* 0x0000050002027812 */ /* 0x002fca00078ed803 */
[----:B------:R1:W-:Y:S02]  /*0a40*/  STS [UR7+0x8], R2 ;  /* 0x00000802ff007988 */ /* 0x0003e40008000807 */
.L_x_24:
[----:B------:R-:W-:Y:S05]  /*0a50*/  @P2 BRA `(.L_x_26) ;  /* 0x0000000000282947 */ /* 0x000fea0003800000 */
[----:B-1234-:R-:W1:Y:S02]  /*0a60*/  LDS R2, [UR7+0x8] ;  /* 0x00000807ff027984 */ /* 0x01ee640008000800 */
[----:B-1----:R-:W-:-:S05]  /*0a70*/  LOP3.LUT R2, R2, 0x1800, RZ, 0xb8, !PT ;  /* 0x0000180002027812 */ /* 0x002fca00078eb8ff */
[----:B------:R2:W-:Y:S02]  /*0a80*/  STS [UR7+0x8], R2 ;  /* 0x00000802ff007988 */ /* 0x0005e40008000807 */
.L_x_25:
[----:B------:R-:W-:Y:S05]  /*0a90*/  @P2 BREAK B1 ;  /* 0x0000000000012942 */ /* 0x000fea0003800000 */
[----:B------:R-:W-:Y:S05]  /*0aa0*/  @P2 BRA `(.L_x_27) ;  /* 0x0000000000242947 */ /* 0x000fea0003800000 */
[----:B-12---:R-:W1:Y:S01]  /*0ab0*/  LDS R2, [UR7+0x8] ;  /* 0x00000807ff027984 */ /* 0x006e620008000800 */
[----:B------:R-:W-:-:S05]  /*0ac0*/  IMAD.MOV.U32 R3, RZ, RZ, 0x6000 ;  /* 0x00006000ff037424 */ /* 0x000fca00078e00ff */
[----:B-1----:R-:W-:-:S04]  /*0ad0*/  LOP3.LUT R2, R2, 0x6000, R3, 0xd8, !PT ;  /* 0x0000600002027812 */ /* 0x002fc800078ed803 */
[----:B------:R-:W-:-:S05]  /*0ae0*/  LOP3.LUT R2, R2, 0x400000, RZ, 0xb8, !PT ;  /* 0x0040000002027812 */ /* 0x000fca00078eb8ff */
[----:B------:R1:W-:Y:S02]  /*0af0*/  STS [UR7+0x8], R2 ;  /* 0x00000802ff007988 */ /* 0x0003e40008000807 */
.L_x_26:
[----:B------:R-:W-:Y:S05]  /*0b00*/  BSYNC B1 ;  /* 0x0000000000017941 */ /* 0x000fea0003800000 */
.L_x_23:
[----:B-1234-:R-:W1:Y:S02]  /*0b10*/  @!P2 LDS R2, [UR7+0x8] ;  /* 0x00000807ff02a984 */ /* 0x01ee640008000800 */
[----:B-1----:R-:W-:-:S05]  /*0b20*/  @!P2 LOP3.LUT R2, R2, 0x8000, RZ, 0xb8, !PT ;  /* 0x000080000202a812 */ /* 0x002fca00078eb8ff */
[----:B------:R3:W-:Y:S02]  /*0b30*/  @!P2 STS [UR7+0x8], R2 ;  /* 0x00000802ff00a988 */ /* 0x0007e40008000807 */
.L_x_27:
[----:B------:R-:W-:Y:S05]  /*0b40*/  BSYNC B2 ;  /* 0x0000000000027941 */ /* 0x000fea0003800000 */
.L_x_22:
[----:B------:R-:W-:Y:S05]  /*0b50*/  WARPSYNC.ALL ;  /* 0x0000000000007948 */ /* 0x000fea0003800000 */
[----:B------:R-:W-:-:S04]  /*0b60*/  UIADD3 UR19, UR4, 0x80, URZ ;  /* 0x0000008004137890 */ /* 0x000fc8000fffe03f */
[----:B------:R-:W-:-:S04]  /*0b70*/  UIADD3 UR18, UP0, UR19, UR20, URZ ;  /* 0x0000001413127290 */ /* 0x000fc8000ff1e03f */
[----:B------:R-:W-:Y:S01]  /*0b80*/  ULEA.HI.X.SX32 UR19, UR19, UR21, 0x1, UP0 ;  /* 0x0000001513137291 */ /* 0x000fe200080f0e3f */
[----:B------:R-:W-:Y:S11]  /*0b90*/  @P0 BRA `(.L_x_28) ;  /* 0x0000000000280947 */ /* 0x000ff60003800000 */
[----:B-123--:R-:W1:Y:S01]  /*0ba0*/  S2R R2, SR_LANEID ;  /* 0x0000000000027919 */ /* 0x00ee620000000000 */
[----:B------:R-:W-:Y:S05]  /*0bb0*/  WARPSYNC.ALL ;  /* 0x0000000000007948 */ /* 0x000fea0003800000 */
[----:B-1----:R-:W-:-:S05]  /*0bc0*/  IMAD.SHL.U32 R8, R2, 0x4, RZ ;  /* 0x0000000402087824 */ /* 0x002fca00078e00ff */
[----:B------:R-:W1:Y:S01]  /*0bd0*/  LDS R7, [R8+UR7] ;  /* 0x0000000708077984 */ /* 0x000e620008000800 */
[----:B------:R-:W-:-:S05]  /*0be0*/  IADD3 R2, P1, R8, UR18, RZ ;  /* 0x0000001208027c10 */ /* 0x000fca000ff3e0ff */
[----:B------:R-:W-:-:S05]  /*0bf0*/  IMAD.X R3, RZ, RZ, UR19, P1 ;  /* 0x00000013ff037e24 */ /* 0x000fca00088e06ff */
[----:B-1----:R4:W2:Y:S01]  /*0c00*/  ATOMG.E.EXCH.STRONG.GPU PT, RZ, [R2], R7 ;  /* 0x0000000702ff73a8 */ /* 0x0028a200041ee100 */
[----:B------:R-:W-:-:S04]  /*0c10*/  DEPBAR {5,4,3,2,1,0} ;  /* 0x0000003f0000791a */ /* 0x000fc80000000000 */
[----:B------:R4:W-:Y:S01]  /*0c20*/  UTMACCTL.IV [UR18] ;  /* 0x00000000120079b9 */ /* 0x0009e20008000000 */
[----:B------:R-:W-:Y:S01]  /*0c30*/  NOP ;  /* 0x0000000000007918 */ /* 0x000fe20000000000 */
.L_x_28:
[----:B------:R-:W-:Y:S05]  /*0c40*/  @P0 BRA `(.L_x_29) ;  /* 0x00000000000c0947 */ /* 0x000fea0003800000 */
[----:B------:R0:W-:Y:S01]  /*0c50*/  UTMACMDFLUSH ;  /* 0x00000000000079b7 */ /* 0x0001e20000000000 */
[----:B------:R-:W-:Y:S05]  /*0c60*/  @P0 BRA `(.L_x_29) ;  /* 0x0000000000040947 */ /* 0x000fea0003800000 */
[----:B------:R-:W-:-:S04]  /*0c70*/  DEPBAR.LE SB0, 0x0 ;  /* 0x000080000000791a */ /* 0x000fc80000000000 */
.L_x_29:
[----:B------:R-:W-:Y:S05]  /*0c80*/  WARPSYNC.ALL ;  /* 0x0000000000007948 */ /* 0x000fea0003800000 */
[----:B--2---:R-:W-:Y:S06]  /*0c90*/  BAR.SYNC.DEFER_BLOCKING 0x0 ;  /* 0x0000000000007b1d */ /* 0x004fec0000010000 */
[----:B------:R-:W-:Y:S02]  /*0ca0*/  BSSY B2, `(.L_x_30) ;  /* 0x000000b000027945 */ /* 0x000fe40003800000 */
[----:B------:R-:W-:Y:S06]  /*0cb0*/  BAR.SYNC.DEFER_BLOCKING 0x0 ;  /* 0x0000000000007b1d */ /* 0x000fec0000010000 */
[----:B------:R2:W-:Y:S01]  /*0cc0*/  @!P0 STS [R14], RZ ;  /* 0x000000ff0e008388 */ /* 0x0005e20000000800 */
[----:B------:R-:W-:Y:S01]  /*0cd0*/  NOP ;  /* 0x0000000000007918 */ /* 0x000fe20000000000 */
[----:B------:R-:W-:Y:S05]  /*0ce0*/  @P2 BRA `(.L_x_31) ;  /* 0x0000000000182947 */ /* 0x000fea0003800000 */
[----:B-1-34-:R-:W1:Y:S01]  /*0cf0*/  LDS R2, [UR7+0x8] ;  /* 0x00000807ff027984 */ /* 0x01ae620008000800 */
[----:B------:R-:W3:Y:S01]  /*0d00*/  LDC.64 R8, c[0x0][0x220] ;  /* 0x00008800ff087b82 */ /* 0x000ee20000000a00 */
[----:B------:R-:W-:Y:S02]  /*0d10*/  IMAD.MOV.U32 R3, RZ, RZ, 0x70 ;  /* 0x00000070ff037424 */ /* 0x000fe400078e00ff */
[----:B---3--:R3:W-:Y:S03]  /*0d20*/  STS.64 [UR7], R8 ;  /* 0x00000008ff007988 */ /* 0x0087e60008000a07 */
[----:B-1----:R-:W-:-:S05]  /*0d30*/  LOP3.LUT R2, R2, 0x10, R3, 0xd8, !PT ;  /* 0x0000001002027812 */ /* 0x002fca00078ed803 */
[----:B------:R3:W-:Y:S02]  /*0d40*/  STS [UR7+0x8], R2 ;  /* 0x00000802ff007988 */ /* 0x0007e40008000807 */
.L_x_31:
[----:B----4-:R-:W-:Y:S05]  /*0d50*/  BSYNC B2 ;  /* 0x0000000000027941 */ /* 0x010fea0003800000 */
.L_x_30:
[----:B------:R-:W-:Y:S04]  /*0d60*/  BSSY B3, `(.L_x_32) ;  /* 0x0000011000037945 */ /* 0x000fe80003800000 */
[----:B------:R-:W-:Y:S04]  /*0d70*/  BSSY B2, `(.L_x_33) ;  /* 0x000000e000027945 */ /* 0x000fe80003800000 */
[----:B------:R-:W-:Y:S05]  /*0d80*/  @P2 BRA `(.L_x_34) ;  /* 0x0000000000242947 */ /* 0x000fea0003800000 */
[----:B-1-3--:R-:W1:Y:S01]  /*0d90*/  LDS R2, [UR7+0x34] ;  /* 0x00003407ff027984 */ /* 0x00ae620008000800 */
[----:B------:R-:W-:-:S05]  /*0da0*/  IMAD.MOV.U32 R3, RZ, RZ, 0x3f000000 ;  /* 0x3f000000ff037424 */ /* 0x000fca00078e00ff */
[----:B-1----:R-:W-:-:S05]  /*0db0*/  LOP3.LUT R2, R2, 0xff000000, R3, 0xb8, !PT ;  /* 0xff00000002027812 */ /* 0x002fca00078eb803 */
[----:B------:R1:W-:Y:S01]  /*0dc0*/  STS [UR7+0x34], R2 ;  /* 0x00003402ff007988 */ /* 0x0003e20008000807 */
[----:B------:R-:W-:Y:S05]  /*0dd0*/  @P2 BRA `(.L_x_35) ;  /* 0x00000000001c2947 */ /* 0x000fea0003800000 */
[----:B-1----:R-:W1:Y:S01]  /*0de0*/  LDS R2, [UR7+0x38] ;  /* 0x00003807ff027984 */ /* 0x002e620008000800 */
[----:B------:R-:W-:-:S05]  /*0df0*/  IMAD.MOV.U32 R3, RZ, RZ, 0x3f ;  /* 0x0000003fff037424 */ /* 0x000fca00078e00ff */
[----:B-1----:R-:W-:-:S05]  /*0e00*/  LOP3.LUT R2, R2, 0xff, R3, 0xb8, !PT ;  /* 0x000000ff02027812 */ /* 0x002fca00078eb803 */
[----:B------:R4:W-:Y:S02]  /*0e10*/  STS [UR7+0x38], R2 ;  /* 0x00003802ff007988 */ /* 0x0009e40008000807 */
.L_x_34:
[----:B------:R-:W-:Y:S05]  /*0e20*/  @P2 BREAK B2 ;  /* 0x0000000000022942 */ /* 0x000fea0003800000 */
[----:B------:R-:W-:Y:S05]  /*0e30*/  @P2 BRA `(.L_x_36) ;  /* 0x00000000000c2947 */ /* 0x000fea0003800000 */
[----:B------:R1:W-:Y:S02]  /*0e40*/  STS [UR7+0x20], R5 ;  /* 0x00002005ff007988 */ /* 0x0003e40008000807 */
.L_x_35:
[----:B------:R-:W-:Y:S05]  /*0e50*/  BSYNC B2 ;  /* 0x0000000000027941 */ /* 0x000fea0003800000 */
.L_x_33:
[----:B------:R1:W-:Y:S02]  /*0e60*/  @!P2 STS [UR7+0x24], R4 ;  /* 0x00002404ff00a988 */ /* 0x0003e40008000807 */
.L_x_36:
[----:B------:R-:W-:Y:S05]  /*0e70*/  BSYNC B3 ;  /* 0x0000000000037941 */ /* 0x000fea0003800000 */
.L_x_32:
[----:B------:R-:W-:Y:S05]  /*0e80*/  WARPSYNC.ALL ;  /* 0x0000000000007948 */ /* 0x000fea0003800000 */
[----:B------:R-:W-:Y:S04]  /*0e90*/  BSSY B3, `(.L_x_37) ;  /* 0x000000e000037945 */ /* 0x000fe80003800000 */
[----:B------:R-:W-:Y:S05]  /*0ea0*/  @P2 BRA `(.L_x_38) ;  /* 0x0000000000302947 */ /* 0x000fea0003800000 */
[----:B------:R-:W5:Y:S01]  /*0eb0*/  LDS R3, [UR7+0x34] ;  /* 0x00003407ff037984 */ /* 0x000f620008000800 */
[----:B-1----:R-:W1:Y:S03]  /*0ec0*/  LDC.64 R4, c[0x0][0x248] ;  /* 0x00009200ff047b82 */ /* 0x002e660000000a00 */
[----:B---34-:R-:W3:Y:S01]  /*0ed0*/  LDS R2, [UR7+0x1c] ;  /* 0x00001c07ff027984 */ /* 0x018ee20008000800 */
[C---:B-1----:R-:W-:Y:S01]  /*0ee0*/  SHF.L.U64.HI R5, R4.reuse, 0x1, R5 ;  /* 0x0000000104057819 */ /* 0x042fe20000010205 */
[----:B------:R-:W-:-:S03]  /*0ef0*/  IMAD.SHL.U32 R4, R4, 0x2, RZ ;  /* 0x0000000204047824 */ /* 0x000fc600078e00ff */
[--C-:B------:R-:W-:Y:S02]  /*0f00*/  SHF.R.U32.HI R7, RZ, 0x4, R5.reuse ;  /* 0x00000004ff077819 */ /* 0x100fe40000011605 */
[----:B------:R-:W-:-:S05]  /*0f10*/  SHF.R.U64 R4, R4, 0x4, R5 ;  /* 0x0000000404047819 */ /* 0x000fca0000001205 */
[----:B------:R1:W-:Y:S01]  /*0f20*/  STS [UR7+0xc], R4 ;  /* 0x00000c04ff007988 */ /* 0x0003e20008000807 */
[----:B-----5:R-:W-:Y:S02]  /*0f30*/  LOP3.LUT R3, R3, 0x7, RZ, 0xb8, !PT ;  /* 0x0000000703037812 */ /* 0x020fe400078eb8ff */
[----:B---3--:R-:W-:-:S03]  /*0f40*/  LOP3.LUT R2, R2, 0xf, R7, 0xb8, !PT ;  /* 0x0000000f02027812 */ /* 0x008fc600078eb807 */
[----:B------:R1:W-:Y:S04]  /*0f50*/  STS [UR7+0x34], R3 ;  /* 0x00003403ff007988 */ /* 0x0003e80008000807 */
[----:B------:R1:W-:Y:S02]  /*0f60*/  STS [UR7+0x1c], R2 ;  /* 0x00001c02ff007988 */ /* 0x0003e40008000807 */
.L_x_38:
[----:B------:R-:W-:Y:S05]  /*0f70*/  BSYNC B3 ;  /* 0x0000000000037941 */ /* 0x000fea0003800000 */
.L_x_37:
[----:B------:R-:W-:Y:S04]  /*0f80*/  BSSY B3, `(.L_x_39) ;  /* 0x000001a000037945 */ /* 0x000fe80003800000 */
[----:B------:R-:W-:Y:S04]  /*0f90*/  BSSY B4, `(.L_x_40) ;  /* 0x0000015000047945 */ /* 0x000fe80003800000 */
[----:B------:R-:W-:Y:S05]  /*0fa0*/  @P2 BRA `(.L_x_41) ;  /* 0x0000000000202947 */ /* 0x000fea0003800000 */
[----:B-1-34-:R-:W1:Y:S02]  /*0fb0*/  LDS R2, [UR7+0x34] ;  /* 0x00003407ff027984 */ /* 0x01ae640008000800 */
[----:B-1----:R-:W-:-:S05]  /*0fc0*/  LOP3.LUT R2, R2, 0x38, RZ, 0xb8, !PT ;  /* 0x0000003802027812 */ /* 0x002fca00078eb8ff */
[----:B------:R1:W-:Y:S01]  /*0fd0*/  STS [UR7+0x34], R2 ;  /* 0x00003402ff007988 */ /* 0x0003e20008000807 */
[----:B------:R-:W-:Y:S05]  /*0fe0*/  @P2 BRA `(.L_x_42) ;  /* 0x0000000000202947 */ /* 0x000fea0003800000 */
[----:B-1----:R-:W1:Y:S01]  /*0ff0*/  LDS R2, [UR7+0x8] ;  /* 0x00000807ff027984 */ /* 0x002e620008000800 */
[----:B------:R-:W-:-:S05]  /*1000*/  IMAD.MOV.U32 R3, RZ, RZ, 0x780 ;  /* 0x00000780ff037424 */ /* 0x000fca00078e00ff */
[----:B-1----:R-:W-:-:S05]  /*1010*/  LOP3.LUT R2, R2, 0x500, R3, 0xd8, !PT ;  /* 0x0000050002027812 */ /* 0x002fca00078ed803 */
[----:B------:R1:W-:Y:S02]  /*1020*/  STS [UR7+0x8], R2 ;  /* 0x00000802ff007988 */ /* 0x0003e40008000807 */
.L_x_41:
[----:B------:R-:W-:Y:S05]  /*1030*/  @P2 BRA `(.L_x_43) ;  /* 0x0000000000282947 */ /* 0x000fea0003800000 */
[----:B-1-34-:R-:W1:Y:S02]  /*1040*/  LDS R2, [UR7+0x8] ;  /* 0x00000807ff027984 */ /* 0x01ae640008000800 */
[----:B-1----:R-:W-:-:S05]  /*1050*/  LOP3.LUT R2, R2, 0x1800, RZ, 0xb8, !PT ;  /* 0x0000180002027812 */ /* 0x002fca00078eb8ff */
[----:B------:R3:W-:Y:S02]  /*1060*/  STS [UR7+0x8], R2 ;  /* 0x00000802ff007988 */ /* 0x0007e40008000807 */
.L_x_42:
[----:B------:R-:W-:Y:S05]  /*1070*/  @P2 BREAK B4 ;  /* 0x0000000000042942 */ /* 0x000fea0003800000 */
[----:B------:R-:W-:Y:S05]  /*1080*/  @P2 BRA `(.L_x_44) ;  /* 0x0000000000242947 */ /* 0x000fea0003800000 */
[----:B-1-3--:R-:W1:Y:S01]  /*1090*/  LDS R2, [UR7+0x8] ;  /* 0x00000807ff027984 */ /* 0x00ae620008000800 */
[----:B------:R-:W-:-:S05]  /*10a0*/  IMAD.MOV.U32 R3, RZ, RZ, 0x6000 ;  /* 0x00006000ff037424 */ /* 0x000fca00078e00ff */
[----:B-1----:R-:W-:-:S04]  /*10b0*/  LOP3.LUT R2, R2, 0x6000, R3, 0xd8, !PT ;  /* 0x0000600002027812 */ /* 0x002fc800078ed803 */
[----:B------:R-:W-:-:S05]  /*10c0*/  LOP3.LUT R2, R2, 0x400000, RZ, 0xb8, !PT ;  /* 0x0040000002027812 */ /* 0x000fca00078eb8ff */
[----:B------:R1:W-:Y:S02]  /*10d0*/  STS [UR7+0x8], R2 ;  /* 0x00000802ff007988 */ /* 0x0003e40008000807 */
.L_x_43:
[----:B------:R-:W-:Y:S05]  /*10e0*/  BSYNC B4 ;  /* 0x0000000000047941 */ /* 0x000fea0003800000 */
.L_x_40:
[----:B-1-34-:R-:W1:Y:S02]  /*10f0*/  @!P2 LDS R2, [UR7+0x8] ;  /* 0x00000807ff02a984 */ /* 0x01ae640008000800 */
[----:B-1----:R-:W-:-:S05]  /*1100*/  @!P2 LOP3.LUT R2, R2, 0x8000, RZ, 0xb8, !PT ;  /* 0x000080000202a812 */ /* 0x002fca00078eb8ff */
[----:B------:R4:W-:Y:S02]  /*1110*/  @!P2 STS [UR7+0x8], R2 ;  /* 0x00000802ff00a988 */ /* 0x0009e40008000807 */
.L_x_44:
[----:B------:R-:W-:Y:S05]  /*1120*/  BSYNC B3 ;  /* 0x0000000000037941 */ /* 0x000fea0003800000 */
.L_x_39:
[----:B------:R-:W-:Y:S05]  /*1130*/  WARPSYNC.ALL ;  /* 0x0000000000007948 */ /* 0x000fea0003800000 */
[----:B------:R-:W-:Y:S01]  /*1140*/  UIADD3 UR4, UR4, 0x100, URZ ;  /* 0x0000010004047890 */ /* 0x000fe2000fffe03f */
[----:B------:R-:W-:Y:S01]  /*1150*/  ISETP.GE.AND P1, PT, R15, 0x1, PT ;  /* 0x000000010f00780c */ /* 0x000fe20003f26270 */
[----:B------:R-:W-:Y:S01]  /*1160*/  IMAD.MOV.U32 R24, RZ, RZ, RZ ;  /* 0x000000ffff187224 */ /* 0x000fe200078e00ff */
[----:B------:R-:W-:Y:S01]  /*1170*/  SHF.R.U32.HI R7, RZ, 0x5, R0 ;  /* 0x00000005ff077819 */ /* 0x000fe20000011600 */
[----:B------:R-:W-:-:S04]  /*1180*/  UIADD3 UR20, UP0, UR4, UR20, URZ ;  /* 0x0000001404147290 */ /* 0x000fc8000ff1e03f */
[----:B------:R-:W-:Y:S01]  /*1190*/  ULEA.HI.X.SX32 UR21, UR4, UR21, 0x1, UP0 ;  /* 0x0000001504157291 */ /* 0x000fe200080f0e3f */
[----:B------:R-:W-:Y:S11]  /*11a0*/  @P0 BRA `(.L_x_45) ;  /* 0x0000000000280947 */ /* 0x000ff60003800000 */
[----:B-1-34-:R-:W1:Y:S01]  /*11b0*/  S2R R2, SR_LANEID ;  /* 0x0000000000027919 */ /* 0x01ae620000000000 */
[----:B------:R-:W-:Y:S05]  /*11c0*/  WARPSYNC.ALL ;  /* 0x0000000000007948 */ /* 0x000fea0003800000 */
[----:B-1----:R-:W-:-:S05]  /*11d0*/  IMAD.SHL.U32 R4, R2, 0x4, RZ ;  /* 0x0000000402047824 */ /* 0x002fca00078e00ff */
[----:B------:R-:W1:Y:S01]  /*11e0*/  LDS R5, [R4+UR7] ;  /* 0x0000000704057984 */ /* 0x000e620008000800 */
[----:B------:R-:W-:-:S05]  /*11f0*/  IADD3 R2, P3, R4, UR20, RZ ;  /* 0x0000001404027c10 */ /* 0x000fca000ff7e0ff */
[----:B------:R-:W-:-:S05]  /*1200*/  IMAD.X R3, RZ, RZ, UR21, P3 ;  /* 0x00000015ff037e24 */ /* 0x000fca00098e06ff */
[----:B-1----:R1:W3:Y:S01]  /*1210*/  ATOMG.E.EXCH.STRONG.GPU PT, RZ, [R2], R5 ;  /* 0x0000000502ff73a8 */ /* 0x0022e200041ee100 */
[----:B------:R-:W-:-:S04]  /*1220*/  DEPBAR {5,4,3,2,1,0} ;  /* 0x0000003f0000791a */ /* 0x000fc80000000000 */
[----:B------:R1:W-:Y:S01]  /*1230*/  UTMACCTL.IV [UR20] ;  /* 0x00000000140079b9 */ /* 0x0003e20008000000 */
[----:B------:R-:W-:Y:S01]  /*1240*/  NOP ;  /* 0x0000000000007918 */ /* 0x000fe20000000000 */
.L_x_45:
[----:B------:R-:W-:Y:S05]  /*1250*/  @P0 BRA `(.L_x_46) ;  /* 0x00000000000c0947 */ /* 0x000fea0003800000 */
[----:B------:R0:W-:Y:S01]  /*1260*/  UTMACMDFLUSH ;  /* 0x00000000000079b7 */ /* 0x0001e20000000000 */
[----:B------:R-:W-:Y:S05]  /*1270*/  @P0 BRA `(.L_x_46) ;  /* 0x0000000000040947 */ /* 0x000fea0003800000 */
[----:B------:R-:W-:-:S04]  /*1280*/  DEPBAR.LE SB0, 0x0 ;  /* 0x000080000000791a */ /* 0x000fc80000000000 */
.L_x_46:
[----:B------:R-:W-:Y:S05]  /*1290*/  WARPSYNC.ALL ;  /* 0x0000000000007948 */ /* 0x000fea0003800000 */
[----:B---3--:R-:W-:Y:S01]  /*12a0*/  BAR.SYNC.DEFER_BLOCKING 0x0 ;  /* 0x0000000000007b1d */ /* 0x008fe20000010000 */
[----:B------:R-:W-:Y:S01]  /*12b0*/  R2UR UR22, R7 ;  /* 0x00000000071672ca */ /* 0x000fe200000e0000 */
[----:B------:R-:W-:Y:S01]  /*12c0*/  USHF.L.U32 UR23, UR28, 0x8, URZ ;  /* 0x000000081c177899 */ /* 0x000fe2000800063f */
[----:B------:R-:W-:Y:S01]  /*12d0*/  IMAD.MOV.U32 R25, RZ, RZ, RZ ;  /* 0x000000ffff197224 */ /* 0x000fe200078e00ff */
[----:B------:R-:W-:Y:S02]  /*12e0*/  CS2R R26, SRZ ;  /* 0x00000000001a7805 */ /* 0x000fe4000001ff00 */
[----:B------:R-:W-:Y:S01]  /*12f0*/  CS2R R28, SRZ ;  /* 0x00000000001c7805 */ /* 0x000fe2000001ff00 */
[----:B------:R-:W-:Y:S01]  /*1300*/  VOTEU.ALL UP0, P2 ;  /* 0x00000000003f7886 */ /* 0x000fe20001000000 */
[----:B------:R-:W-:Y:S01]  /*1310*/  UMOV UR4, 0x1 ;  /* 0x0000000100047882 */ /* 0x000fe20000000000 */
[----:B------:R-:W-:Y:S01]  /*1320*/  VOTEU.ALL UP1, P2 ;  /* 0x00000000003f7886 */ /* 0x000fe20001020000 */
[----:B------:R-:W-:Y:S01]  /*1330*/  VOTEU.ALL UP2, P2 ;  /* 0x00000000003f7886 */ /* 0x000fe20001040000 */
[----:B------:R-:W-:Y:S01]  /*1340*/  VOTEU.ALL UP3, P2 ;  /* 0x00000000003f7886 */ /* 0x000fe20001060000 */
[----:B------:R-:W-:-:S04]  /*1350*/  @!UP0 UIADD3 UR8, -UR4, 0x100000, URZ ;  /* 0x0010000004088890 */ /* 0x000fc8000fffe13f */
[----:B------:R-:W-:Y:S02]  /*1360*/  @!UP0 USHF.L.U32 UR9, UR8, 0xb, URZ ;  /* 0x0000000b08098899 */ /* 0x000fe4000800063f */
[----:B------:R-:W-:Y:S01]  /*1370*/  @!UP0 USHF.L.U32 UR8, UR8, 0x1, URZ ;  /* 0x0000000108088899 */ /* 0x000fe2000800063f */
[----:B------:R-:W-:Y:S01]  /*1380*/  CS2R R30, SRZ ;  /* 0x00000000001e7805 */ /* 0x000fe2000001ff00 */
        /* <DEDUP_REMOVED lines=12> */
[----:B------:R-:W-:Y:S01]  /*1450*/  VOTEU.ALL UP0, P2 ;  /* 0x00000000003f7886 */ /* 0x000fe20001000000 */
[----:B------:R-:W-:Y:S02]  /*1460*/  CS2R R38, SRZ ;  /* 0x0000000000267805 */ /* 0x000fe4000001ff00 */
[----:B------:R-:W-:Y:S02]  /*1470*/  CS2R R40, SRZ ;  /* 0x0000000000287805 */ /* 0x000fe4000001ff00 */
[----:B------:R-:W-:Y:S02]  /*1480*/  CS2R R42, SRZ ;  /* 0x00000000002a7805 */ /* 0x000fe4000001ff00 */
[----:B------:R-:W-:Y:S01]  /*1490*/  CS2R R44, SRZ ;  /* 0x00000000002c7805 */ /* 0x000fe2000001ff00 */
[----:B------:R-:W3:Y:S02]  /*14a0*/  FENCE.VIEW.ASYNC.S ;  /* 0x00000000000073c6 */ /* 0x000ee40000000000 */
[----:B---3--:R-:W3:Y:S02]  /*14b0*/  @!UP0 SYNCS.EXCH.64 URZ, [UR7+0x28000], UR8 ;  /* 0x02800008073f85b2 */ /* 0x008ee40008000100 */
[----:B---3--:R-:W-:Y:S01]  /*14c0*/  BAR.SYNC.DEFER_BLOCKING 0x0 ;  /* 0x0000000000007b1d */ /* 0x008fe20000010000 */
[----:B------:R-:W-:-:S02]  /*14d0*/  CS2R R46, SRZ ;  /* 0x00000000002e7805 */ /* 0x000fc4000001ff00 */
[----:B------:R-:W-:Y:S02]  /*14e0*/  CS2R R48, SRZ ;  /* 0x0000000000307805 */ /* 0x000fe4000001ff00 */
[----:B------:R-:W-:Y:S02]  /*14f0*/  CS2R R50, SRZ ;  /* 0x0000000000327805 */ /* 0x000fe4000001ff00 */
[----:B------:R-:W-:Y:S02]  /*1500*/  CS2R R52, SRZ ;  /* 0x0000000000347805 */ /* 0x000fe4000001ff00 */
[----:B------:R-:W-:Y:S02]  /*1510*/  CS2R R54, SRZ ;  /* 0x0000000000367805 */ /* 0x000fe4000001ff00 */
[----:B------:R-:W-:Y:S02]  /*1520*/  CS2R R56, SRZ ;  /* 0x0000000000387805 */ /* 0x000fe4000001ff00 */
        /* <DEDUP_REMOVED lines=14> */
[----:B------:R-:W-:Y:S01]  /*1610*/  CS2R R86, SRZ ;  /* 0x0000000000567805 */ /* 0x000fe2000001ff00 */
[----:B------:R3:W4:Y:S02]  /*1620*/  @!UP1 SYNCS.EXCH.64 URZ, [UR7+0x28008], UR10 ;  /* 0x0280080a073f95b2 */ /* 0x0007240008000100 */
[----:B----4-:R-:W-:Y:S01]  /*1630*/  BAR.SYNC.DEFER_BLOCKING 0x0 ;  /* 0x0000000000007b1d */ /* 0x010fe20000010000 */
[----:B---3--:R-:W-:-:S05]  /*1640*/  USHF.L.U32 UR11, UR29, 0x6, URZ ;  /* 0x000000061d0b7899 */ /* 0x008fca000800063f */
[----:B------:R3:W4:Y:S02]  /*1650*/  @!UP2 SYNCS.EXCH.64 URZ, [UR7+0x28010], UR12 ;  /* 0x0280100c073fa5b2 */ /* 0x0007240008000100 */
[----:B----4-:R-:W-:Y:S06]  /*1660*/  BAR.SYNC.DEFER_BLOCKING 0x0 ;  /* 0x0000000000007b1d */ /* 0x010fec0000010000 */
[----:B------:R3:W4:Y:S01]  /*1670*/  @!UP3 SYNCS.EXCH.64 URZ, [UR7+0x28018], UR4 ;  /* 0x02801804073fb5b2 */ /* 0x0007220008000100 */
[----:B------:R-:W-:Y:S05]  /*1680*/  @!P1 BRA `(.L_x_47) ;  /* 0x00000004009c9947 */ /* 0x000fea0003800000 */
        /* <DEDUP_REMOVED lines=32> */
[----:B---3--:R-:W-:Y:S01]  /*1890*/  UMOV UR4, URZ ;  /* 0x0000003f00047c82 */ /* 0x008fe20008000000 */
[----:B------:R-:W-:-:S05]  /*18a0*/  UMOV UR10, URZ ;  /* 0x0000003f000a7c82 */ /* 0x000fca0008000000 */
.L_x_49:
[----:B----4-:R-:W-:Y:S01]  /*18b0*/  BAR.SYNC.DEFER_BLOCKING 0x0 ;  /* 0x0000000000007b1d */ /* 0x010fe20000010000 */
[----:B------:R-:W-:Y:S01]  /*18c0*/  ULEA UR5, UR4, UR7, 0x3 ;  /* 0x0000000704057291 */ /* 0x000fe2000f8e183f */
[----:B-1----:R-:W-:Y:S01]  /*18d0*/  @!P2 IMAD.MOV.U32 R2, RZ, RZ, 0xa000 ;  /* 0x0000a000ff02a424 */ /* 0x002fe200078e00ff */
[----:B------:R-:W-:Y:S01]  /*18e0*/  ELECT P0, URZ, PT ;  /* 0x00000000003f782f */ /* 0x000fe20003800000 */
[----:B------:R-:W-:-:S03]  /*18f0*/  ULEA UR8, UR4, UR7, 0xd ;  /* 0x0000000704087291 */ /* 0x000fc6000f8e683f */
[----:B------:R-:W-:Y:S02]  /*1900*/  ISETP.LT.U32.AND P0, PT, R6, 0x20, P0 ;  /* 0x000000200600780c */ /* 0x000fe40000701070 */
[----:B------:R-:W-:Y:S01]  /*1910*/  ELECT P1, URZ, PT ;  /* 0x00000000003f782f */ /* 0x000fe20003820000 */
[----:B------:R-:W-:-:S03]  /*1920*/  UIADD3 UR8, UR8, 0x20000, URZ ;  /* 0x0002000008087890 */ /* 0x000fc6000fffe03f */
[----:B------:R-:W-:Y:S01]  /*1930*/  ISETP.LT.U32.AND P1, PT, R6, 0x80, P1 ;  /* 0x000000800600780c */ /* 0x000fe20000f21070 */
[----:B------:R-:W-:Y:S02]  /*1940*/  ULEA UR6, UR4, UR7, 0xf ;  /* 0x0000000704067291 */ /* 0x000fe4000f8e783f */
[----:B------:R-:W-:Y:S01]  /*1950*/  ULOP3.LUT UR26, UR22, 0x3, URZ, 0xc0, !UPT ;  /* 0x00000003161a7892 */ /* 0x000fe2000f8ec03f */
[----:B------:R-:W-:-:S03]  /*1960*/  UMOV UR27, UR10 ;  /* 0x0000000a001b7c82 */ /* 0x000fc60008000000 */
[----:B------:R-:W-:Y:S01]  /*1970*/  ULEA UR24, UR26, UR6, 0xd ;  /* 0x000000061a187291 */ /* 0x000fe2000f8e683f */
[----:B------:R-:W-:Y:S01]  /*1980*/  VOTEU.ANY UP0, P0 ;  /* 0x00000000003f7886 */ /* 0x000fe20000000100 */
[----:B------:R-:W-:Y:S01]  /*1990*/  VOTEU.ANY UP2, P0 ;  /* 0x00000000003f7886 */ /* 0x000fe20000040100 */
[----:B------:R-:W-:Y:S01]  /*19a0*/  ULEA UR26, UR26, UR23, 0x6 ;  /* 0x000000171a1a7291 */ /* 0x000fe2000f8e303f */
[----:B------:R1:W-:Y:S02]  /*19b0*/  @!P2 SYNCS.ARRIVE.TRANS64 RZ, [UR5+0x28000], R2 ;  /* 0x02800002ffffa9a7 */ /* 0x0003e40008000005 */
[----:B------:R-:W-:Y:S01]  /*19c0*/  VOTEU.ANY UP1, P1 ;  /* 0x00000000003f7886 */ /* 0x000fe20000820100 */
[----:B------:R-:W-:Y:S01]  /*19d0*/  @UP0 UIADD3 UR9, UR5, 0x28000, URZ ;  /* 0x0002800005090890 */ /* 0x000fe2000fffe03f */
[----:B------:R-:W-:Y:S01]  /*19e0*/  @UP0 UMOV UR12, UR16 ;  /* 0x00000010000c0c82 */ /* 0x000fe20008000000 */
[----:B------:R-:W-:Y:S01]  /*19f0*/  @UP0 UMOV UR13, UR17 ;  /* 0x00000011000d0c82 */ /* 0x000fe20008000000 */
[----:B------:R-:W-:Y:S01]  /*1a00*/  BAR.SYNC.DEFER_BLOCKING 0x0 ;  /* 0x0000000000007b1d */ /* 0x000fe20000010000 */
[----:B------:R-:W-:Y:S01]  /*1a10*/  @UP1 UIADD3 UR25, UR5, 0x28000, URZ ;  /* 0x0002800005191890 */ /* 0x000fe2000fffe03f */
[----:B-1----:R-:W-:-:S04]  /*1a20*/  SHF.L.U32 R2, R10, 0x1f, RZ ;  /* 0x0000001f0a027819 */ /* 0x002fc800000006ff */
[----:B------:R-:W-:Y:S01]  /*1a30*/  VOTEU.ANY UP3, P1 ;  /* 0x00000000003f7886 */ /* 0x000fe20000860100 */
[----:B------:R-:W-:Y:S01]  /*1a40*/  @UP1 UMOV UR14, UR18 ;  /* 0x00000012000e1c82 */ /* 0x000fe20008000000 */
[----:B------:R-:W-:Y:S01]  /*1a50*/  @UP1 UMOV UR15, UR19 ;  /* 0x00000013000f1c82 */ /* 0x000fe20008000000 */
[----:B------:R1:W-:Y:S01]  /*1a60*/  @UP2 UTMALDG.2D [UR8], [UR12] ;  /* 0x000000080c0025b4 */ /* 0x0003e20008008000 */
[----:B------:R3:W-:Y:S06]  /*1a70*/  MEMBAR.ALL.CTA ;  /* 0x0000000000007992 */ /* 0x0007ec0000008000 */
[----:B---3--:R-:W3:Y:S02]  /*1a80*/  FENCE.VIEW.ASYNC.S ;  /* 0x00000000000073c6 */ /* 0x008ee40000000000 */
[----:B---3--:R-:W-:Y:S06]  /*1a90*/  BAR.SYNC.DEFER_BLOCKING 0x0 ;  /* 0x0000000000007b1d */ /* 0x008fec0000010000 */
[----:B------:R1:W-:Y:S02]  /*1aa0*/  @UP3 UTMALDG.2D [UR24], [UR14] ;  /* 0x000000180e0035b4 */ /* 0x0003e40008008000 */
[----:B------:R-:W-:Y:S06]  /*1ab0*/  BAR.SYNC.DEFER_BLOCKING 0x0 ;  /* 0x0000000000007b1d */ /* 0x000fec0000010000 */
[----:B------:R-:W3:Y:S02]  /*1ac0*/  SYNCS.PHASECHK.TRANS64.TRYWAIT P0, [UR5+0x28000], R2 ;  /* 0x02800002ff0075a7 */ /* 0x000ee40008000145 */
[----:B-1-3--:R-:W-:Y:S05]  /*1ad0*/  @!P0 BRA `(.L_x_48) ;  /* 0x0000000400d08947 */ /* 0x00afea0003800000 */
.L_x_50:
[----:B------:R-:W-:Y:S01]  /*1ae0*/  USHF.L.U32 UR5, UR22, 0x8, URZ ;  /* 0x0000000816057899 */ /* 0x000fe2000800063f */
[----:B------:R-:W-:Y:S02]  /*1af0*/  WARPGROUP.DEPBAR.LE gsb0, 0x0 ;  /* 0x00008000000079c5 */ /* 0x000fe40000010000 */
[----:B------:R-:W-:Y:S01]  /*1b00*/  USHF.R.U32.HI UR12, URZ, 0x4, UR8 ;  /* 0x000000043f0c7899 */ /* 0x000fe20008011608 */
[----:B------:R-:W-:Y:S01]  /*1b10*/  WARPGROUP.ARRIVE ;  /* 0x00000000000079c5 */ /* 0x000fe20000000000 */
[----:B------:R-:W-:Y:S01]  /*1b20*/  ULOP3.LUT UR5, UR5, 0x400, URZ, 0xc0, !UPT ;  /* 0x0000040005057892 */ /* 0x000fe2000f8ec03f */
[----:B------:R-:W1:Y:S01]  /*1b30*/  LDC R2, c[0x0][0x230] ;  /* 0x00008c00ff027b82 */ /* 0x000e620000000800 */
[----:B------:R-:W-:Y:S02]  /*1b40*/  USGXT.U32 UR12, UR12, 0xe ;  /* 0x0000000e0c0c789a */ /* 0x000fe40008000000 */
[----:B------:R-:W-:Y:S01]  /*1b50*/  ULEA.HI UR5, UR6, UR5, URZ, 0x1c ;  /* 0x0000000506057291 */ /* 0x000fe2000f8fe03f */
[----:B------:R-:W-:Y:S01]  /*1b60*/  UMOV UR13, 0x40000040 ;  /* 0x40000040000d7882 */ /* 0x000fe20000000000 */
[----:B------:R-:W-:-:S02]  /*1b70*/  UMOV UR15, 0x40000040 ;  /* 0x40000040000f7882 */ /* 0x000fc40000000000 */
[----:B------:R-:W-:Y:S01]  /*1b80*/  ULOP3.LUT UR5, UR5, 0x3fff, URZ, 0xc0, !UPT ;  /* 0x00003fff05057892 */ /* 0x000fe2000f8ec03f */
[----:B------:R-:W-:Y:S01]  /*1b90*/  UMOV UR6, URZ ;  /* 0x0000003f00067c82 */ /* 0x000fe20008000000 */
[----:B------:R-:W-:Y:S02]  /*1ba0*/  UIADD3 UR10, UR10, 0x40, URZ ;  /* 0x000000400a0a7890 */ /* 0x000fe4000fffe03f */
[----:B------:R-:W-:Y:S02]  /*1bb0*/  ULOP3.LUT UR14, UR5, 0x2000000, URZ, 0xfc, !UPT ;  /* 0x02000000050e7892 */ /* 0x000fe4000f8efc3f */
[----:B------:R-:W-:-:S07]  /*1bc0*/  UIADD3 UR4, UR4, 0x1, URZ ;  /* 0x0000000104047890 */ /* 0x000fce000fffe03f */
[----:B------:R-:W-:Y:S01]  /*1bd0*/  HGMMA.64x128x16.F32.BF16 R24, gdesc[UR12].tnspB, R24 ;  /* 0x41e000000c1879f0 */ /* 0x000fe20008701818 */
[----:B------:R-:W-:Y:S02]  /*1be0*/  UIADD3 UR12, UP0, UR12, 0x2, URZ ;  /* 0x000000020c0c7890 */ /* 0x000fe4000ff1e03f */
[----:B------:R-:W-:Y:S01]  /*1bf0*/  UIADD3 UR14, UP1, UR5, 0x2000080, URZ ;  /* 0x02000080050e7890 */ /* 0x000fe2000ff3e03f */
[----:B-1----:R-:W-:Y:S02]  /*1c00*/  ISETP.LE.AND P0, PT, R2, UR10, PT ;  /* 0x0000000a02007c0c */ /* 0x002fe4000bf03270 */
[----:B------:R-:W-:Y:S01]  /*1c10*/  UMOV UR5, URZ ;  /* 0x0000003f00057c82 */ /* 0x000fe20008000000 */
[----:B------:R-:W-:Y:S02]  /*1c20*/  UIADD3.X UR15, UR6, 0x40000040, URZ, UP1, !UPT ;  /* 0x40000040060f7890 */ /* 0x000fe40008ffe43f */
[----:B------:R-:W-:Y:S02]  /*1c30*/  UIADD3.X UR13, UR5, 0x40000040, URZ, UP0, !UPT ;  /* 0x40000040050d7890 */ /* 0x000fe400087fe43f */
[----:B------:R-:W-:-:S02]  /*1c40*/  UIADD3.64 UR26, UR14, 0x80, URZ ;  /* 0x000000800e1a7897 */ /* 0x000fc4000fffe03f */
[----:B------:R-:W-:Y:S02]  /*1c50*/  UIADD3.64 UR24, UR12, 0x2, URZ ;  /* 0x000000020c187897 */ /* 0x000fe4000fffe03f */
[----:B------:R-:W-:-:S04]  /*1c60*/  UISETP.NE.U32.AND UP0, UPT, UR4, 0x4, UPT ;  /* 0x000000040400788c */ /* 0x000fc8000bf05070 */
[----:B------:R-:W-:Y:S02]  /*1c70*/  USEL UR5, URZ, 0x1, UP0 ;  /* 0x000000013f057887 */ /* 0x000fe40008000000 */
[----:B------:R-:W-:-:S04]  /*1c80*/  USEL UR4, UR4, URZ, UP0 ;  /* 0x0000003f04047287 */ /* 0x000fc80008000000 */
[----:B------:R-:W-:Y:S01]  /*1c90*/  LOP3.LUT R10, R10, UR5, RZ, 0x3c, !PT ;  /* 0x000000050a0a7c12 */ /* 0x000fe2000f8e3cff */
[----:B------:R-:W-:Y:S01]  /*1ca0*/  HGMMA.64x128x16.F32.BF16 R24, gdesc[UR12].tnspB, R24 ;  /* 0x41e000000c1879f0 */ /* 0x000fe20008701818 */
[----:B------:R-:W-:Y:S02]  /*1cb0*/  UIADD3.64 UR12, UR12, 0x4, URZ ;  /* 0x000000040c0c7897 */ /* 0x000fe4000fffe03f */
[----:B------:R-:W-:-:S09]  /*1cc0*/  UIADD3.64 UR14, UR14, 0x100, URZ ;  /* 0x000001000e0e7897 */ /* 0x000fd2000fffe03f */
[----:B------:R-:W-:-:S12]  /*1cd0*/  HGMMA.64x128x16.F32.BF16 R24, gdesc[UR24].tnspB, R24 ;  /* 0x41e00000181879f0 */ /* 0x000fd80008701818 */
[----:B------:R-:W-:Y:S01]  /*1ce0*/  HGMMA.64x128x16.F32.BF16 R24, gdesc[UR12].tnspB, R24, gsb0 ;  /* 0x41e000000c1879f0 */ /* 0x000fe20008001818 */
[----:B------:R-:W-:Y:S05]  /*1cf0*/  @!P0 BRA `(.L_x_49) ;  /* 0xfffffff800ec8947 */ /* 0x000fea000383ffff */
.L_x_47:
[----:B------:R-:W-:Y:S02]  /*1d00*/  WARPGROUP.DEPBAR.LE gsb0, 0x0 ;  /* 0x00008000000079c5 */ /* 0x000fe40000010000 */
[----:B----4-:R-:W-:Y:S01]  /*1d10*/  BAR.SYNC.DEFER_BLOCKING 0x0 ;  /* 0x0000000000007b1d */ /* 0x010fe20000010000 */
[C---:B-1----:R-:W-:Y:S01]  /*1d20*/  IMAD.SHL.U32 R2, R0.reuse, 0x80, RZ ;  /* 0x0000008000027824 */ /* 0x042fe200078e00ff */
[----:B------:R-:W-:Y:S01]  /*1d30*/  F2FP.BF16.F32.PACK_AB R24, R25, R24 ;  /* 0x000000181918723e */ /* 0x000fe200000010ff */
[----:B------:R-:W-:Y:S01]  /*1d40*/  IMAD.SHL.U32 R3, R0, 0x40, RZ ;  /* 0x0000004000037824 */ /* 0x000fe200078e00ff */
[----:B------:R-:W-:Y:S02]  /*1d50*/  F2FP.BF16.F32.PACK_AB R25, R27, R26 ;  /* 0x0000001a1b19723e */ /* 0x000fe400000010ff */
[----:B------:R-:W-:Y:S02]  /*1d60*/  ELECT P0, URZ, PT ;  /* 0x00000000003f782f */ /* 0x000fe40003800000 */
[----:B------:R-:W-:Y:S01]  /*1d70*/  LOP3.LUT R2, R2, 0x4780, RZ, 0xc0, !PT ;  /* 0x0000478002027812 */ /* 0x000fe200078ec0ff */
[----:B------:R-:W-:Y:S01]  /*1d80*/  ULOP3.LUT UR22, UR22, 0x3, URZ, 0xc0, !UPT ;  /* 0x0000000316167892 */ /* 0x000fe2000f8ec03f */
[----:B------:R-:W-:Y:S01]  /*1d90*/  F2FP.BF16.F32.PACK_AB R56, R57, R56 ;  /* 0x000000383938723e */ /* 0x000fe200000010ff */
[----:B------:R-:W-:Y:S01]  /*1da0*/  UMOV UR10, UR11 ;  /* 0x0000000b000a7c82 */ /* 0x000fe20008000000 */
[----:B------:R-:W-:Y:S01]  /*1db0*/  LOP3.LUT R4, R2, 0x1800, R3, 0xf8, !PT ;  /* 0x0000180002047812 */ /* 0x000fe200078ef803 */
[----:B------:R-:W-:Y:S01]  /*1dc0*/  IMAD.SHL.U32 R2, R0, 0x10, RZ ;  /* 0x0000001000027824 */ /* 0x000fe200078e00ff */
[----:B------:R-:W-:Y:S01]  /*1dd0*/  F2FP.BF16.F32.PACK_AB R26, R29, R28 ;  /* 0x0000001c1d1a723e */ /* 0x000fe200000010ff */
[----:B------:R-:W-:Y:S01]  /*1de0*/  ULEA UR8, UR22, UR7, 0xd ;  /* 0x0000000716087291 */ /* 0x000fe2000f8e683f */
[----:B------:R-:W-:Y:S01]  /*1df0*/  F2FP.BF16.F32.PACK_AB R27, R31, R30 ;  /* 0x0000001e1f1b723e */ /* 0x000fe200000010ff */
[----:B------:R-:W-:Y:S01]  /*1e00*/  ULEA UR9, UR22, UR23, 0x6 ;  /* 0x0000001716097291 */ /* 0x000fe2000f8e303f */
[----:B------:R-:W-:-:S02]  /*1e10*/  LOP3.LUT R3, R2, 0x70, RZ, 0xc0, !PT ;  /* 0x0000007002037812 */ /* 0x000fc400078ec0ff */
[----:B------:R-:W-:Y:S02]  /*1e20*/  F2FP.BF16.F32.PACK_AB R32, R33, R32 ;  /* 0x000000202120723e */ /* 0x000fe400000010ff */
[----:B------:R-:W-:Y:S02]  /*1e30*/  LOP3.LUT R3, R3, 0x10, R0, 0x78, !PT ;  /* 0x0000001003037812 */ /* 0x000fe400078e7800 */
[----:B------:R-:W-:Y:S01]  /*1e40*/  F2FP.BF16.F32.PACK_AB R57, R59, R58 ;  /* 0x0000003a3b39723e */ /* 0x000fe200000010ff */
[----:B------:R-:W1:Y:S02]  /*1e50*/  @!P2 SYNCS.CCTL.IV [UR7+0x28000] ;  /* 0x02800000ff00a9b1 */ /* 0x000e640008000007 */
[----:B-1----:R-:W-:Y:S01]  /*1e60*/  BAR.SYNC.DEFER_BLOCKING 0x0 ;  /* 0x0000000000007b1d */ /* 0x002fe20000010000 */
[----:B------:R-:W-:Y:S02]  /*1e70*/  LOP3.LUT R3, R4, R3, RZ, 0xfc, !PT ;  /* 0x0000000304037212 */ /* 0x000fe400078efcff */
[----:B------:R-:W-:-:S02]  /*1e80*/  F2FP.BF16.F32.PACK_AB R33, R35, R34 ;  /* 0x000000222321723e */ /* 0x000fc400000010ff */
[C---:B------:R-:W-:Y:S01]  /*1e90*/  LOP3.LUT R2, R3.reuse, 0x20, RZ, 0x3c, !PT ;  /* 0x0000002003027812 */ /* 0x040fe200078e3cff */
[C---:B------:R-:W-:Y:S01]  /*1ea0*/  VIADD R0, R3.reuse, UR7 ;  /* 0x0000000703007c36 */ /* 0x040fe20008000000 */
[----:B------:R-:W-:Y:S02]  /*1eb0*/  LOP3.LUT R4, R3, 0x40, RZ, 0x3c, !PT ;  /* 0x0000004003047812 */ /* 0x000fe400078e3cff */
[----:B------:R-:W-:Y:S01]  /*1ec0*/  F2FP.BF16.F32.PACK_AB R58, R61, R60 ;  /* 0x0000003c3d3a723e */ /* 0x000fe200000010ff */
[----:B------:R-:W-:Y:S01]  /*1ed0*/  VIADD R2, R2, UR7 ;  /* 0x0000000702027c36 */ /* 0x000fe20008000000 */
[----:B------:R-:W-:Y:S01]  /*1ee0*/  F2FP.BF16.F32.PACK_AB R59, R63, R62 ;  /* 0x0000003e3f3b723e */ /* 0x000fe200000010ff */
[----:B------:R-:W-:Y:S01]  /*1ef0*/  VIADD R4, R4, UR7 ;  /* 0x0000000704047c36 */ /* 0x000fe20008000000 */
[----:B------:R-:W-:Y:S02]  /*1f00*/  F2FP.BF16.F32.PACK_AB R64, R65, R64 ;  /* 0x000000404140723e */ /* 0x000fe400000010ff */
[----:B------:R-:W-:-:S02]  /*1f10*/  LOP3.LUT R3, R3, 0x60, RZ, 0x3c, !PT ;  /* 0x0000006003037812 */ /* 0x000fc400078e3cff */
[----:B------:R-:W-:Y:S02]  /*1f20*/  F2FP.BF16.F32.PACK_AB R34, R37, R36 ;  /* 0x000000242522723e */ /* 0x000fe400000010ff */
[----:B------:R-:W-:Y:S01]  /*1f30*/  F2FP.BF16.F32.PACK_AB R35, R39, R38 ;  /* 0x000000262723723e */ /* 0x000fe200000010ff */
[----:B------:R-:W-:Y:S01]  /*1f40*/  VIADD R3, R3, UR7 ;  /* 0x0000000703037c36 */ /* 0x000fe20008000000 */
[----:B------:R-:W-:Y:S02]  /*1f50*/  F2FP.BF16.F32.PACK_AB R40, R41, R40 ;  /* 0x000000282928723e */ /* 0x000fe400000010ff */
[----:B------:R-:W-:Y:S01]  /*1f60*/  F2FP.BF16.F32.PACK_AB R65, R67, R66 ;  /* 0x000000424341723e */ /* 0x000fe200000010ff */
[----:B------:R-:W1:Y:S02]  /*1f70*/  @!P2 SYNCS.CCTL.IV [UR7+0x28008] ;  /* 0x02800800ff00a9b1 */ /* 0x000e640008000007 */
[----:B-1----:R-:W-:Y:S01]  /*1f80*/  BAR.SYNC.DEFER_BLOCKING 0x0 ;  /* 0x0000000000007b1d */ /* 0x002fe20000010000 */
[----:B------:R-:W-:-:S02]  /*1f90*/  F2FP.BF16.F32.PACK_AB R41, R43, R42 ;  /* 0x0000002a2b29723e */ /* 0x000fc400000010ff */
[----:B------:R-:W-:Y:S02]  /*1fa0*/  F2FP.BF16.F32.PACK_AB R66, R69, R68 ;  /* 0x000000444542723e */ /* 0x000fe400000010ff */
[----:B------:R-:W-:Y:S02]  /*1fb0*/  F2FP.BF16.F32.PACK_AB R67, R71, R70 ;  /* 0x000000464743723e */ /* 0x000fe400000010ff */
[----:B------:R-:W-:Y:S02]  /*1fc0*/  F2FP.BF16.F32.PACK_AB R72, R73, R72 ;  /* 0x000000484948723e */ /* 0x000fe400000010ff */
[----:B------:R-:W-:Y:S02]  /*1fd0*/  F2FP.BF16.F32.PACK_AB R42, R45, R44 ;  /* 0x0000002c2d2a723e */ /* 0x000fe400000010ff */
[----:B------:R-:W-:Y:S02]  /*1fe0*/  F2FP.BF16.F32.PACK_AB R43, R47, R46 ;  /* 0x0000002e2f2b723e */ /* 0x000fe400000010ff */
[----:B------:R-:W-:-:S02]  /*1ff0*/  F2FP.BF16.F32.PACK_AB R48, R49, R48 ;  /* 0x000000303130723e */ /* 0x000fc400000010ff */
[----:B------:R-:W-:Y:S02]  /*2000*/  F2FP.BF16.F32.PACK_AB R73, R75, R74 ;  /* 0x0000004a4b49723e */ /* 0x000fe400000010ff */
[----:B------:R-:W-:Y:S02]  /*2010*/  F2FP.BF16.F32.PACK_AB R49, R51, R50 ;  /* 0x000000323331723e */ /* 0x000fe400000010ff */
[----:B------:R-:W-:Y:S02]  /*2020*/  F2FP.BF16.F32.PACK_AB R74, R77, R76 ;  /* 0x0000004c4d4a723e */ /* 0x000fe400000010ff */
        /* <DEDUP_REMOVED lines=9> */
[----:B------:R-:W-:Y:S01]  /*20c0*/  ISETP.LT.U32.AND P0, PT, R6, 0x80, P0 ;  /* 0x000000800600780c */ /* 0x000fe20000701070 */
[----:B------:R-:W1:Y:S02]  /*20d0*/  @!P2 SYNCS.CCTL.IV [UR7+0x28018] ;  /* 0x02801800ff00a9b1 */ /* 0x000e640008000007 */
[----:B-1----:R-:W-:Y:S10]  /*20e0*/  STSM.16.M88.4 [R0], R24 ;  /* 0x0000001800007844 */ /* 0x002ff40000000200 */
[----:B------:R-:W-:Y:S01]  /*20f0*/  VOTEU.ANY UP0, P0 ;  /* 0x00000000003f7886 */ /* 0x000fe20000000100 */
[----:B------:R-:W-:Y:S01]  /*2100*/  VOTEU.ANY UP1, P0 ;  /* 0x00000000003f7886 */ /* 0x000fe20000020100 */
[----:B------:R-:W-:Y:S03]  /*2110*/  STSM.16.M88.4 [R0+0x2000], R56 ;  /* 0x0020003800007844 */ /* 0x000fe60000000200 */
[----:B---3--:R-:W-:Y:S01]  /*2120*/  @UP0 UMOV UR4, UR20 ;  /* 0x0000001400040c82 */ /* 0x008fe20008000000 */
[----:B------:R-:W-:Y:S01]  /*2130*/  @UP0 UMOV UR5, UR21 ;  /* 0x0000001500050c82 */ /* 0x000fe20008000000 */
[----:B------:R-:W-:Y:S04]  /*2140*/  STSM.16.M88.4 [R2], R32 ;  /* 0x0000002002007844 */ /* 0x000fe80000000200 */
[----:B------:R-:W-:Y:S04]  /*2150*/  STSM.16.M88.4 [R2+0x2000], R64 ;  /* 0x0020004002007844 */ /* 0x000fe80000000200 */
[----:B------:R-:W-:Y:S04]  /*2160*/  STSM.16.M88.4 [R4], R40 ;  /* 0x0000002804007844 */ /* 0x000fe80000000200 */
[----:B------:R-:W-:Y:S04]  /*2170*/  STSM.16.M88.4 [R4+0x2000], R72 ;  /* 0x0020004804007844 */ /* 0x000fe80000000200 */
[----:B------:R-:W-:Y:S04]  /*2180*/  STSM.16.M88.4 [R3], R48 ;  /* 0x0000003003007844 */ /* 0x000fe80000000200 */
[----:B------:R-:W-:Y:S01]  /*2190*/  STSM.16.M88.4 [R3+0x2000], R80 ;  /* 0x0020005003007844 */ /* 0x000fe20000000200 */
[----:B------:R1:W-:Y:S06]  /*21a0*/  MEMBAR.ALL.CTA ;  /* 0x0000000000007992 */ /* 0x0003ec0000008000 */
[----:B-1----:R-:W1:Y:S02]  /*21b0*/  FENCE.VIEW.ASYNC.S ;  /* 0x00000000000073c6 */ /* 0x002e640000000000 */
[----:B-1----:R-:W-:Y:S06]  /*21c0*/  BAR.SYNC.DEFER_BLOCKING 0x0 ;  /* 0x0000000000007b1d */ /* 0x002fec0000010000 */
[----:B------:R1:W-:Y:S01]  /*21d0*/  @UP1 UTMASTG.2D [UR8], [UR4] ;  /* 0x00000008040013b5 */ /* 0x0003e20008008000 */
[----:B------:R0:W-:Y:S01]  /*21e0*/  UTMACMDFLUSH ;  /* 0x00000000000079b7 */ /* 0x0001e20000000000 */
[----:B------:R-:W-:-:S04]  /*21f0*/  DEPBAR.LE SB0, 0x0 ;  /* 0x000080000000791a */ /* 0x000fc80000000000 */
[----:B------:R-:W-:Y:S06]  /*2200*/  BAR.SYNC.DEFER_BLOCKING 0x0 ;  /* 0x0000000000007b1d */ /* 0x000fec0000010000 */
[----:B-1----:R-:W-:Y:S05]  /*2210*/  EXIT ;  /* 0x000000000000794d */ /* 0x002fea0003800000 */
.L_x_48:
[----:B------:R-:W1:Y:S02]  /*2220*/  SYNCS.PHASECHK.TRANS64.TRYWAIT P0, [UR5+0x28000], R2 ;  /* 0x02800002ff0075a7 */ /* 0x000e640008000145 */
[----:B-1----:R-:W-:Y:S05]  /*2230*/  @!P0 BRA `(.L_x_48) ;  /* 0xfffffffc00f88947 */ /* 0x002fea000383ffff */
[----:B------:R-:W-:Y:S05]  /*2240*/  BRA `(.L_x_50) ;  /* 0xfffffff800247947 */ /* 0x000fea000383ffff */
.L_x_51:
[----:B------:R-:W-:-:S00]  /*2250*/  BRA `(.L_x_51) ;  /* 0xfffffffc00fc7947 */ /* 0x000fc0000383ffff */
[----:B------:R-:W-:-:S00]  /*2260*/  NOP ;  /* 0x0000000000007918 */ /* 0x000fc00000000000 */
        /* <DEDUP_REMOVED lines=9> */
.L_x_52:


//--------------------- .nv.shared.gluon_wgmma    --------------------------
	.section	.nv.shared.gluon_wgmma,"aw",@nobits
	.sectionflags	@""
	.align	16
	.zero		1024


//--------------------- .nv.shared.reserved.0     --------------------------
	.section	.nv.shared.reserved.0,"aw",@nobits
	.weak		__nv_reservedSMEM_offset_0_alias
	.size		__nv_reservedSMEM_offset_0_alias, 0, 0
	.other		__nv_reservedSMEM_offset_0_alias,@"STO_CUDA_RESERVED_SHARED STV_DEFAULT"
__nv_reservedSMEM_offset_0_alias:
	.zero		0


//--------------------- .nv.constant0.gluon_wgmma --------------------------
	.section	.nv.constant0.gluon_wgmma,"a",@progbits
	.sectionflags	@""
	.align	4
.nv.constant0.gluon_wgmma:
	.zero		608


//--------------------- SYMBOLS --------------------------

	.type		.nv.reservedSmem.offset0,@object
	.size		.nv.reservedSmem.offset0,0x4
